// auto-generated by cutlass_sweep.gemm — config: {"arch": "sm_100", "cluster_m": 2, "cluster_n": 1, "dtype": "e4m3", "stages": 4, "tile_k": 32, "tile_m": 128, "tile_n": 256}
#include "cutlass/cutlass.h"
#include "cutlass/gemm/collective/collective_builder.hpp"
#include "cutlass/gemm/device/gemm_universal_adapter.h"
#include "cutlass/gemm/kernel/gemm_universal.hpp"
#include "cutlass/epilogue/collective/collective_builder.hpp"

using ElemA = cutlass::float_e4m3_t;
using ElemB = cutlass::float_e4m3_t;
using ElemCD = cutlass::float_e4m3_t;
using Acc  = float;
using TileShape    = cute::Shape<cute::_128, cute::_256, cute::_32>;
using ClusterShape = cute::Shape<cute::_2, cute::_1, cute::_1>;

using CollectiveEpilogue = typename cutlass::epilogue::collective::CollectiveBuilder<
    cutlass::arch::Sm100, cutlass::arch::OpClassTensorOp,
    TileShape, ClusterShape,
    cutlass::epilogue::collective::EpilogueTileAuto,
    Acc, Acc,
    ElemCD, cutlass::layout::RowMajor, 128 / cutlass::sizeof_bits<ElemCD>::value,
    ElemCD, cutlass::layout::RowMajor, 128 / cutlass::sizeof_bits<ElemCD>::value,
    cutlass::epilogue::collective::EpilogueScheduleAuto
  >::CollectiveOp;

using CollectiveMainloop = typename cutlass::gemm::collective::CollectiveBuilder<
    cutlass::arch::Sm100, cutlass::arch::OpClassTensorOp,
    ElemA, cutlass::layout::RowMajor, 128 / cutlass::sizeof_bits<ElemA>::value,
    ElemB, cutlass::layout::ColumnMajor, 128 / cutlass::sizeof_bits<ElemB>::value,
    Acc,
    TileShape, ClusterShape,
    cutlass::gemm::collective::StageCount<4>,
    cutlass::gemm::collective::KernelScheduleAuto
  >::CollectiveOp;

using GemmKernel = cutlass::gemm::kernel::GemmUniversal<
    cute::Shape<int,int,int,int>,
    CollectiveMainloop,
    CollectiveEpilogue
>;
using Gemm = cutlass::gemm::device::GemmUniversalAdapter<GemmKernel>;

// Force the device kernel symbol into the cubin without needing a host main.
auto* _anchor = &cutlass::device_kernel<GemmKernel>;


// ===== COMPILED SASS (sm_100a) =====

	.target	sm_100a

	.elftype	@"ET_EXEC"


//--------------------- .note.nv.tkinfo           --------------------------
	.section	.note.nv.tkinfo,"",@"SHT_NOTE"
	.sectionflags	@"SHF_NOTE_NV_TKINFO"
	.tkinfo
        /*0018*/ 	.word	0x00000002
        /*0030*/ 	.string	""
        /*0030*/ 	.string	"ptxas"
        /*0030*/ 	.string	"Cuda compilation tools, release 13.0, V13.0.88"
        /*0030*/ 	.string	"Build cuda_13.0.r13.0/compiler.36424714_0"
        /*0030*/ 	.string	"-arch sm_100a -m 64 "



//--------------------- .note.nv.cuinfo           --------------------------
	.section	.note.nv.cuinfo,"",@"SHT_NOTE"
	.sectionflags	@"SHF_NOTE_NV_CUINFO"
        /*0018*/ 	.short	0x0002
        /*001a*/ 	.short	0x0064
        /*001c*/ 	.short	0x0082
	.zero		2


//--------------------- .nv.info                  --------------------------
	.section	.nv.info,"",@"SHT_CUDA_INFO"
	.align	4


	//----- nvinfo : EIATTR_REGCOUNT
	.align		4
        /*0000*/ 	.byte	0x04, 0x2f
        /*0002*/ 	.short	(.L_20 - .L_19)
	.align		4
.L_19:
        /*0004*/ 	.word	index@(_ZN7cutlass13device_kernelINS_4gemm6kernel13GemmUniversalIN4cute5tupleIJiiiiEEENS1_10collective13CollectiveMmaINS1_35MainloopSm100TmaUmmaWarpSpecializedILi4ELi2ELi4ENS5_IJNS4_1CILi2EEENSA_ILi1EEESC_EEEEENS5_IJNSA_ILi128EEENSA_ILi256EEENSA_ILi32EEEEEENS_12float_e4m3_tENS5_IJlSC_lEEESJ_SK_NS4_8TiledMMAINS4_8MMA_AtomIJNS4_10MMA_TraitsINS4_25SM100_MMA_F8F6F4_2x1SM_SSEJSJ_SJ_fSF_SG_NS4_17integral_constantINS4_4UMMA5MajorELSR_0EEESS_NSP_INSQ_7ScaleInELST_0EEESU_EEEEEENS4_6LayoutINS5_IJSC_SC_SC_EEENS5_IJNSA_ILi0EEESZ_SZ_EEEEENS5_IJNS4_10UnderscoreES12_S12_EEEEENS4_18SM100_TMA_2SM_LOADENS4_14ComposedLayoutINS4_7SwizzleILi1ELi4ELi3EEENS4_18smem_ptr_flag_bitsILi8EEENSX_INS5_IJNSA_ILi8EEESH_EEENS5_IJSH_SC_EEEEEEEvNS4_8identityES15_S1F_vS1G_EENS_8epilogue10collective18CollectiveEpilogueINS1I_23Sm100TmaWarpSpecializedILi4ELi2ELi32ELb0ELb0EEEJNS5_IJNSA_ILi64EEESG_SH_EEENS5_IJNSX_IS1N_SC_EENSX_INS5_IJSH_SB_EEENS5_IJSC_SF_EEEEEEEESJ_SK_SJ_SK_NS1I_6fusion15FusionCallbacksIS1M_NS1U_17LinearCombinationISJ_fSJ_fLNS_15FloatRoundStyleE2EEES1O_S1T_JEEENS4_5SM1004TMEM4LOAD26SM100_TMEM_LOAD_32dp32b32xENS4_13SM90_TMA_LOADES1F_NS4_39AutoVectorizingCopyWithAssumedAlignmentILi128EEENS4_14SM90_TMA_STOREES1F_S26_S26_EEEvvEEEEvNT_6ParamsE)
        /*0008*/ 	.word	0x00000078


	//----- nvinfo : EIATTR_FRAME_SIZE
	.align		4
.L_20:
        /*000c*/ 	.byte	0x04, 0x11
        /*000e*/ 	.short	(.L_22 - .L_21)
	.align		4
.L_21:
        /*0010*/ 	.word	index@($__internal_2_$__cuda_sm10x_tcgen05_guardrail_trap_unallocated_columns_being_dealloced)
        /*0014*/ 	.word	0x00000000


	//----- nvinfo : EIATTR_FRAME_SIZE
	.align		4
.L_22:
        /*0018*/ 	.byte	0x04, 0x11
        /*001a*/ 	.short	(.L_24 - .L_23)
	.align		4
.L_23:
        /*001c*/ 	.word	index@($__internal_1_$__cuda_sm10x_tcgen05_guardrail_trap_phase_invalid_during_alloc)
        /*0020*/ 	.word	0x00000000


	//----- nvinfo : EIATTR_FRAME_SIZE
	.align		4
.L_24:
        /*0024*/ 	.byte	0x04, 0x11
        /*0026*/ 	.short	(.L_26 - .L_25)
	.align		4
.L_25:
        /*0028*/ 	.word	index@($__internal_0_$__cuda_sm10x_tcgen05_guardrail_trap_col_being_dealloced_not_returned_by_alloc)
        /*002c*/ 	.word	0x00000000


	//----- nvinfo : EIATTR_FRAME_SIZE
	.align		4
.L_26:
        /*0030*/ 	.byte	0x04, 0x11
        /*0032*/ 	.short	(.L_28 - .L_27)
	.align		4
.L_27:
        /*0034*/ 	.word	index@(_ZN7cutlass13device_kernelINS_4gemm6kernel13GemmUniversalIN4cute5tupleIJiiiiEEENS1_10collective13CollectiveMmaINS1_35MainloopSm100TmaUmmaWarpSpecializedILi4ELi2ELi4ENS5_IJNS4_1CILi2EEENSA_ILi1EEESC_EEEEENS5_IJNSA_ILi128EEENSA_ILi256EEENSA_ILi32EEEEEENS_12float_e4m3_tENS5_IJlSC_lEEESJ_SK_NS4_8TiledMMAINS4_8MMA_AtomIJNS4_10MMA_TraitsINS4_25SM100_MMA_F8F6F4_2x1SM_SSEJSJ_SJ_fSF_SG_NS4_17integral_constantINS4_4UMMA5MajorELSR_0EEESS_NSP_INSQ_7ScaleInELST_0EEESU_EEEEEENS4_6LayoutINS5_IJSC_SC_SC_EEENS5_IJNSA_ILi0EEESZ_SZ_EEEEENS5_IJNS4_10UnderscoreES12_S12_EEEEENS4_18SM100_TMA_2SM_LOADENS4_14ComposedLayoutINS4_7SwizzleILi1ELi4ELi3EEENS4_18smem_ptr_flag_bitsILi8EEENSX_INS5_IJNSA_ILi8EEESH_EEENS5_IJSH_SC_EEEEEEEvNS4_8identityES15_S1F_vS1G_EENS_8epilogue10collective18CollectiveEpilogueINS1I_23Sm100TmaWarpSpecializedILi4ELi2ELi32ELb0ELb0EEEJNS5_IJNSA_ILi64EEESG_SH_EEENS5_IJNSX_IS1N_SC_EENSX_INS5_IJSH_SB_EEENS5_IJSC_SF_EEEEEEEESJ_SK_SJ_SK_NS1I_6fusion15FusionCallbacksIS1M_NS1U_17LinearCombinationISJ_fSJ_fLNS_15FloatRoundStyleE2EEES1O_S1T_JEEENS4_5SM1004TMEM4LOAD26SM100_TMEM_LOAD_32dp32b32xENS4_13SM90_TMA_LOADES1F_NS4_39AutoVectorizingCopyWithAssumedAlignmentILi128EEENS4_14SM90_TMA_STOREES1F_S26_S26_EEEvvEEEEvNT_6ParamsE)
        /*0038*/ 	.word	0x00000000


	//----- nvinfo : EIATTR_MIN_STACK_SIZE
	.align		4
.L_28:
        /*003c*/ 	.byte	0x04, 0x12
        /*003e*/ 	.short	(.L_30 - .L_29)
	.align		4
.L_29:
        /*0040*/ 	.word	index@(_ZN7cutlass13device_kernelINS_4gemm6kernel13GemmUniversalIN4cute5tupleIJiiiiEEENS1_10collective13CollectiveMmaINS1_35MainloopSm100TmaUmmaWarpSpecializedILi4ELi2ELi4ENS5_IJNS4_1CILi2EEENSA_ILi1EEESC_EEEEENS5_IJNSA_ILi128EEENSA_ILi256EEENSA_ILi32EEEEEENS_12float_e4m3_tENS5_IJlSC_lEEESJ_SK_NS4_8TiledMMAINS4_8MMA_AtomIJNS4_10MMA_TraitsINS4_25SM100_MMA_F8F6F4_2x1SM_SSEJSJ_SJ_fSF_SG_NS4_17integral_constantINS4_4UMMA5MajorELSR_0EEESS_NSP_INSQ_7ScaleInELST_0EEESU_EEEEEENS4_6LayoutINS5_IJSC_SC_SC_EEENS5_IJNSA_ILi0EEESZ_SZ_EEEEENS5_IJNS4_10UnderscoreES12_S12_EEEEENS4_18SM100_TMA_2SM_LOADENS4_14ComposedLayoutINS4_7SwizzleILi1ELi4ELi3EEENS4_18smem_ptr_flag_bitsILi8EEENSX_INS5_IJNSA_ILi8EEESH_EEENS5_IJSH_SC_EEEEEEEvNS4_8identityES15_S1F_vS1G_EENS_8epilogue10collective18CollectiveEpilogueINS1I_23Sm100TmaWarpSpecializedILi4ELi2ELi32ELb0ELb0EEEJNS5_IJNSA_ILi64EEESG_SH_EEENS5_IJNSX_IS1N_SC_EENSX_INS5_IJSH_SB_EEENS5_IJSC_SF_EEEEEEEESJ_SK_SJ_SK_NS1I_6fusion15FusionCallbacksIS1M_NS1U_17LinearCombinationISJ_fSJ_fLNS_15FloatRoundStyleE2EEES1O_S1T_JEEENS4_5SM1004TMEM4LOAD26SM100_TMEM_LOAD_32dp32b32xENS4_13SM90_TMA_LOADES1F_NS4_39AutoVectorizingCopyWithAssumedAlignmentILi128EEENS4_14SM90_TMA_STOREES1F_S26_S26_EEEvvEEEEvNT_6ParamsE)
        /*0044*/ 	.word	0x00000000
.L_30:


//--------------------- .nv.compat                --------------------------
	.section	.nv.compat,"",@"SHT_CUDA_COMPAT_INFO"
	.align	4
        /*0000*/ 	.byte	0x02, 0x09, 0x01, 0x00, 0x02, 0x02, 0x02, 0x00, 0x02, 0x05, 0x05, 0x00, 0x03, 0x07, 0x01, 0x01
        /*0010*/ 	.byte	0x02, 0x03, 0x01, 0x00, 0x02, 0x06, 0x01, 0x00, 0x04, 0x0b, 0x08, 0x00, 0x09, 0x00, 0x00, 0x00
        /*0020*/ 	.byte	0x00, 0x00, 0x00, 0x00


//--------------------- .nv.info._ZN7cutlass13device_kernelINS_4gemm6kernel13GemmUniversalIN4cute5tupleIJiiiiEEENS1_10collective13CollectiveMmaINS1_35MainloopSm100TmaUmmaWarpSpecializedILi4ELi2ELi4ENS5_IJNS4_1CILi2EEENSA_ILi1EEESC_EEEEENS5_IJNSA_ILi128EEENSA_ILi256EEENSA_ILi32EEEEEENS_12float_e4m3_tENS5_IJlSC_lEEESJ_SK_NS4_8TiledMMAINS4_8MMA_AtomIJNS4_10MMA_TraitsINS4_25SM100_MMA_F8F6F4_2x1SM_SSEJSJ_SJ_fSF_SG_NS4_17integral_constantINS4_4UMMA5MajorELSR_0EEESS_NSP_INSQ_7ScaleInELST_0EEESU_EEEEEENS4_6LayoutINS5_IJSC_SC_SC_EEENS5_IJNSA_ILi0EEESZ_SZ_EEEEENS5_IJNS4_10UnderscoreES12_S12_EEEEENS4_18SM100_TMA_2SM_LOADENS4_14ComposedLayoutINS4_7SwizzleILi1ELi4ELi3EEENS4_18smem_ptr_flag_bitsILi8EEENSX_INS5_IJNSA_ILi8EEESH_EEENS5_IJSH_SC_EEEEEEEvNS4_8identityES15_S1F_vS1G_EENS_8epilogue10collective18CollectiveEpilogueINS1I_23Sm100TmaWarpSpecializedILi4ELi2ELi32ELb0ELb0EEEJNS5_IJNSA_ILi64EEESG_SH_EEENS5_IJNSX_IS1N_SC_EENSX_INS5_IJSH_SB_EEENS5_IJSC_SF_EEEEEEEESJ_SK_SJ_SK_NS1I_6fusion15FusionCallbacksIS1M_NS1U_17LinearCombinationISJ_fSJ_fLNS_15FloatRoundStyleE2EEES1O_S1T_JEEENS4_5SM1004TMEM4LOAD26SM100_TMEM_LOAD_32dp32b32xENS4_13SM90_TMA_LOADES1F_NS4_39AutoVectorizingCopyWithAssumedAlignmentILi128EEENS4_14SM90_TMA_STOREES1F_S26_S26_EEEvvEEEEvNT_6ParamsE --------------------------
	.section	.nv.info._ZN7cutlass13device_kernelINS_4gemm6kernel13GemmUniversalIN4cute5tupleIJiiiiEEENS1_10collective13CollectiveMmaINS1_35MainloopSm100TmaUmmaWarpSpecializedILi4ELi2ELi4ENS5_IJNS4_1CILi2EEENSA_ILi1EEESC_EEEEENS5_IJNSA_ILi128EEENSA_ILi256EEENSA_ILi32EEEEEENS_12float_e4m3_tENS5_IJlSC_lEEESJ_SK_NS4_8TiledMMAINS4_8MMA_AtomIJNS4_10MMA_TraitsINS4_25SM100_MMA_F8F6F4_2x1SM_SSEJSJ_SJ_fSF_SG_NS4_17integral_constantINS4_4UMMA5MajorELSR_0EEESS_NSP_INSQ_7ScaleInELST_0EEESU_EEEEEENS4_6LayoutINS5_IJSC_SC_SC_EEENS5_IJNSA_ILi0EEESZ_SZ_EEEEENS5_IJNS4_10UnderscoreES12_S12_EEEEENS4_18SM100_TMA_2SM_LOADENS4_14ComposedLayoutINS4_7SwizzleILi1ELi4ELi3EEENS4_18smem_ptr_flag_bitsILi8EEENSX_INS5_IJNSA_ILi8EEESH_EEENS5_IJSH_SC_EEEEEEEvNS4_8identityES15_S1F_vS1G_EENS_8epilogue10collective18CollectiveEpilogueINS1I_23Sm100TmaWarpSpecializedILi4ELi2ELi32ELb0ELb0EEEJNS5_IJNSA_ILi64EEESG_SH_EEENS5_IJNSX_IS1N_SC_EENSX_INS5_IJSH_SB_EEENS5_IJSC_SF_EEEEEEEESJ_SK_SJ_SK_NS1I_6fusion15FusionCallbacksIS1M_NS1U_17LinearCombinationISJ_fSJ_fLNS_15FloatRoundStyleE2EEES1O_S1T_JEEENS4_5SM1004TMEM4LOAD26SM100_TMEM_LOAD_32dp32b32xENS4_13SM90_TMA_LOADES1F_NS4_39AutoVectorizingCopyWithAssumedAlignmentILi128EEENS4_14SM90_TMA_STOREES1F_S26_S26_EEEvvEEEEvNT_6ParamsE,"",@"SHT_CUDA_INFO"
	.sectionflags	@""
	.align	4


	//----- nvinfo : EIATTR_CUDA_API_VERSION
	.align		4
        /*0000*/ 	.byte	0x04, 0x37
        /*0002*/ 	.short	(.L_32 - .L_31)
.L_31:
        /*0004*/ 	.word	0x00000082


	//----- nvinfo : EIATTR_KPARAM_INFO
	.align		4
.L_32:
        /*0008*/ 	.byte	0x04, 0x17
        /*000a*/ 	.short	(.L_34 - .L_33)
.L_33:
        /*000c*/ 	.word	0x00000000
        /*0010*/ 	.short	0x0000
        /*0012*/ 	.short	0x0000
        /*0014*/ 	.byte	0x00, 0xf0, 0x01, 0x20


	//----- nvinfo : EIATTR_AT_ENTRY_FRAGMENTS
	.align		4
.L_34:
        /*0018*/ 	.byte	0x04, 0x4f
        /*001a*/ 	.short	(.L_36 - .L_35)


	//   ....[0]....
.L_35:
        /*001c*/ 	.word	0x00000007


	//----- nvinfo : EIATTR_RESERVED_SMEM_USED
	.align		4
.L_36:
        /*0020*/ 	.byte	0x01, 0x41
	.zero		2


	//----- nvinfo : EIATTR_SPARSE_MMA_MASK
	.align		4
        /*0024*/ 	.byte	0x03, 0x50
        /*0026*/ 	.short	0x0000


	//----- nvinfo : EIATTR_TCGEN05_2CTA_USED
	.align		4
        /*0028*/ 	.byte	0x01, 0x52
	.zero		2


	//----- nvinfo : EIATTR_MAXREG_COUNT
	.align		4
        /*002c*/ 	.byte	0x03, 0x1b
        /*002e*/ 	.short	0x00ff


	//----- nvinfo : EIATTR_NUM_BARRIERS
	.align		4
        /*0030*/ 	.byte	0x02, 0x4c
        /*0032*/ 	.byte	0x07
	.zero		1


	//----- nvinfo : EIATTR_EXTERNS
	.align		4
        /*0034*/ 	.byte	0x04, 0x0f
        /*0036*/ 	.short	(.L_38 - .L_37)


	//   ....[0]....
	.align		4
.L_37:
        /*0038*/ 	.word	index@(__assertfail)


	//----- nvinfo : EIATTR_MERCURY_ISA_VERSION
	.align		4
.L_38:
        /*003c*/ 	.byte	0x03, 0x5f
        /*003e*/ 	.short	0x0101


	//----- nvinfo : EIATTR_INT_WARP_WIDE_INSTR_OFFSETS
	.align		4
        /*0040*/ 	.byte	0x04, 0x31
        /*0042*/ 	.short	(.L_40 - .L_39)


	//   ....[0]....
.L_39:
        /*0044*/ 	.word	0x00000d10


	//   ....[1]....
        /*0048*/ 	.word	0x00000db0


	//   ....[2]....
        /*004c*/ 	.word	0x00002110


	//   ....[3]....
        /*0050*/ 	.word	0x00003e90


	//   ....[4]....
        /*0054*/ 	.word	0x00003ec0


	//   ....[5]....
        /*0058*/ 	.word	0x00003f10


	//   ....[6]....
        /*005c*/ 	.word	0x00004830


	//   ....[7]....
        /*0060*/ 	.word	0x00004850


	//   ....[8]....
        /*0064*/ 	.word	0x00004930


	//   ....[9]....
        /*0068*/ 	.word	0x000049f0


	//   ....[10]....
        /*006c*/ 	.word	0x00004a10


	//   ....[11]....
        /*0070*/ 	.word	0x00004ae0


	//   ....[12]....
        /*0074*/ 	.word	0x00004bd0


	//   ....[13]....
        /*0078*/ 	.word	0x00004bf0


	//   ....[14]....
        /*007c*/ 	.word	0x00004cf0


	//   ....[15]....
        /*0080*/ 	.word	0x00004ea0


	//   ....[16]....
        /*0084*/ 	.word	0x00004eb0


	//   ....[17]....
        /*0088*/ 	.word	0x00005040


	//----- nvinfo : EIATTR_COOP_GROUP_MASK_REGIDS
	.align		4
.L_40:
        /*008c*/ 	.byte	0x04, 0x29
        /*008e*/ 	.short	(.L_42 - .L_41)


	//   ....[0]....
.L_41:
        /*0090*/ 	.word	0xffffffff


	//   ....[1]....
        /*0094*/ 	.word	0xffffffff


	//   ....[2]....
        /*0098*/ 	.word	0xffffffff


	//   ....[3]....
        /*009c*/ 	.word	0xffffffff


	//   ....[4]....
        /*00a0*/ 	.word	0xffffffff


	//   ....[5]....
        /*00a4*/ 	.word	0xffffffff


	//   ....[6]....
        /*00a8*/ 	.word	0xffffffff


	//   ....[7]....
        /*00ac*/ 	.word	0xffffffff


	//   ....[8]....
        /*00b0*/ 	.word	0xffffffff


	//   ....[9]....
        /*00b4*/ 	.word	0xffffffff


	//   ....[10]....
        /*00b8*/ 	.word	0xffffffff


	//   ....[11]....
        /*00bc*/ 	.word	0xffffffff


	//   ....[12]....
        /*00c0*/ 	.word	0xffffffff


	//   ....[13]....
        /*00c4*/ 	.word	0xffffffff


	//----- nvinfo : EIATTR_COOP_GROUP_INSTR_OFFSETS
	.align		4
.L_42:
        /*00c8*/ 	.byte	0x04, 0x28
        /*00ca*/ 	.short	(.L_44 - .L_43)


	//   ....[0]....
.L_43:
        /*00cc*/ 	.word	0x000000c0


	//   ....[1]....
        /*00d0*/ 	.word	0x00000500


	//   ....[2]....
        /*00d4*/ 	.word	0x00000680


	//   ....[3]....
        /*00d8*/ 	.word	0x00000810


	//   ....[4]....
        /*00dc*/ 	.word	0x00000900


	//   ....[5]....
        /*00e0*/ 	.word	0x00000a60


	//   ....[6]....
        /*00e4*/ 	.word	0x00000bf0


	//   ....[7]....
        /*00e8*/ 	.word	0x00000e30


	//   ....[8]....
        /*00ec*/ 	.word	0x00001ff0


	//   ....[9]....
        /*00f0*/ 	.word	0x00002dd0


	//   ....[10]....
        /*00f4*/ 	.word	0x000032a0


	//   ....[11]....
        /*00f8*/ 	.word	0x000032d0


	//   ....[12]....
        /*00fc*/ 	.word	0x00003da0


	//   ....[13]....
        /*0100*/ 	.word	0x00003fb0


	//----- nvinfo : EIATTR_VRC_CTA_INIT_COUNT
	.align		4
.L_44:
        /*0104*/ 	.byte	0x02, 0x4a
        /*0106*/ 	.byte	0x80
	.zero		1


	//----- nvinfo : EIATTR_SYSCALL_OFFSETS
	.align		4
        /*0108*/ 	.byte	0x04, 0x46
        /*010a*/ 	.short	(.L_46 - .L_45)


	//   ....[0]....
.L_45:
        /*010c*/ 	.word	0x00005ad0


	//   ....[1]....
        /*0110*/ 	.word	0x00005c10


	//   ....[2]....
        /*0114*/ 	.word	0x00006410


	//   ....[3]....
        /*0118*/ 	.word	0x00007200


	//   ....[4]....
        /*011c*/ 	.word	0x00007fa0


	//   ....[5]....
        /*0120*/ 	.word	0x00008d60


	//----- nvinfo : EIATTR_MBARRIER_INSTR_OFFSETS
	.align		4
.L_46:
        /*0124*/ 	.byte	0x04, 0x39
        /*0126*/ 	.short	(.L_48 - .L_47)


	//   ....[0]....
.L_47:
        /*0128*/ 	.word	0x000005f0
        /*012c*/ 	.word	0x000000ff
        /*0130*/ 	.word	0x00000000
        /*0134*/ 	.short	0x0100
        /*0136*/ 	.byte	0x08
	.zero		1


	//   ....[1]....
        /*0138*/ 	.word	0x00000600
        /*013c*/ 	.word	0x000000ff
        /*0140*/ 	.word	0x00000020
        /*0144*/ 	.short	0x0100
        /*0146*/ 	.byte	0x08
	.zero		1


	//   ....[2]....
        /*0148*/ 	.word	0x00000610
        /*014c*/ 	.word	0x000000ff
        /*0150*/ 	.word	0x00000008
        /*0154*/ 	.short	0x0100
        /*0156*/ 	.byte	0x08
	.zero		1


	//   ....[3]....
        /*0158*/ 	.word	0x00000620
        /*015c*/ 	.word	0x000000ff
        /*0160*/ 	.word	0x00000028
        /*0164*/ 	.short	0x0100
        /*0166*/ 	.byte	0x08
	.zero		1


	//   ....[4]....
        /*0168*/ 	.word	0x00000630
        /*016c*/ 	.word	0x000000ff
        /*0170*/ 	.word	0x00000010
        /*0174*/ 	.short	0x0100
        /*0176*/ 	.byte	0x08
	.zero		1


	//   ....[5]....
        /*0178*/ 	.word	0x00000640
        /*017c*/ 	.word	0x000000ff
        /*0180*/ 	.word	0x00000030
        /*0184*/ 	.short	0x0100
        /*0186*/ 	.byte	0x08
	.zero		1


	//   ....[6]....
        /*0188*/ 	.word	0x00000650
        /*018c*/ 	.word	0x000000ff
        /*0190*/ 	.word	0x00000018
        /*0194*/ 	.short	0x0100
        /*0196*/ 	.byte	0x08
	.zero		1


	//   ....[7]....
        /*0198*/ 	.word	0x00000660
        /*019c*/ 	.word	0x000000ff
        /*01a0*/ 	.word	0x00000038
        /*01a4*/ 	.short	0x0100
        /*01a6*/ 	.byte	0x08
	.zero		1


	//   ....[8]....
        /*01a8*/ 	.word	0x00000780
        /*01ac*/ 	.word	0x000000ff
        /*01b0*/ 	.word	0x00000040
        /*01b4*/ 	.short	0x0100
        /*01b6*/ 	.byte	0x09
	.zero		1


	//   ....[9]....
        /*01b8*/ 	.word	0x00000790
        /*01bc*/ 	.word	0x000000ff
        /*01c0*/ 	.word	0x00000060
        /*01c4*/ 	.short	0x0100
        /*01c6*/ 	.byte	0x09
	.zero		1


	//   ....[10]....
        /*01c8*/ 	.word	0x000007a0
        /*01cc*/ 	.word	0x000000ff
        /*01d0*/ 	.word	0x00000048
        /*01d4*/ 	.short	0x0100
        /*01d6*/ 	.byte	0x09
	.zero		1


	//   ....[11]....
        /*01d8*/ 	.word	0x000007b0
        /*01dc*/ 	.word	0x000000ff
        /*01e0*/ 	.word	0x00000068
        /*01e4*/ 	.short	0x0100
        /*01e6*/ 	.byte	0x09
	.zero		1


	//   ....[12]....
        /*01e8*/ 	.word	0x000007c0
        /*01ec*/ 	.word	0x000000ff
        /*01f0*/ 	.word	0x00000050
        /*01f4*/ 	.short	0x0100
        /*01f6*/ 	.byte	0x09
	.zero		1


	//   ....[13]....
        /*01f8*/ 	.word	0x000007d0
        /*01fc*/ 	.word	0x000000ff
        /*0200*/ 	.word	0x00000070
        /*0204*/ 	.short	0x0100
        /*0206*/ 	.byte	0x09
	.zero		1


	//   ....[14]....
        /*0208*/ 	.word	0x000007e0
        /*020c*/ 	.word	0x000000ff
        /*0210*/ 	.word	0x00000058
        /*0214*/ 	.short	0x0100
        /*0216*/ 	.byte	0x09
	.zero		1


	//   ....[15]....
        /*0218*/ 	.word	0x000007f0
        /*021c*/ 	.word	0x000000ff
        /*0220*/ 	.word	0x00000078
        /*0224*/ 	.short	0x0100
        /*0226*/ 	.byte	0x09
	.zero		1


	//   ....[16]....
        /*0228*/ 	.word	0x000008d0
        /*022c*/ 	.word	0x000000ff
        /*0230*/ 	.word	0x00000080
        /*0234*/ 	.short	0x0100
        /*0236*/ 	.byte	0x08
	.zero		1


	//   ....[17]....
        /*0238*/ 	.word	0x000008e0
        /*023c*/ 	.word	0x000000ff
        /*0240*/ 	.word	0x00000088
        /*0244*/ 	.short	0x0100
        /*0246*/ 	.byte	0x08
	.zero		1


	//   ....[18]....
        /*0248*/ 	.word	0x00000a10
        /*024c*/ 	.word	0x000000ff
        /*0250*/ 	.word	0x00000090
        /*0254*/ 	.short	0x0100
        /*0256*/ 	.byte	0x08
	.zero		1


	//   ....[19]....
        /*0258*/ 	.word	0x00000a20
        /*025c*/ 	.word	0x000000ff
        /*0260*/ 	.word	0x000000a0
        /*0264*/ 	.short	0x0100
        /*0266*/ 	.byte	0x08
	.zero		1


	//   ....[20]....
        /*0268*/ 	.word	0x00000a30
        /*026c*/ 	.word	0x000000ff
        /*0270*/ 	.word	0x00000098
        /*0274*/ 	.short	0x0100
        /*0276*/ 	.byte	0x08
	.zero		1


	//   ....[21]....
        /*0278*/ 	.word	0x00000a40
        /*027c*/ 	.word	0x000000ff
        /*0280*/ 	.word	0x000000a8
        /*0284*/ 	.short	0x0100
        /*0286*/ 	.byte	0x08
	.zero		1


	//   ....[22]....
        /*0288*/ 	.word	0x00000b60
        /*028c*/ 	.word	0x000000ff
        /*0290*/ 	.word	0x000000b0
        /*0294*/ 	.short	0x0100
        /*0296*/ 	.byte	0x09
	.zero		1


	//   ....[23]....
        /*0298*/ 	.word	0x00000b70
        /*029c*/ 	.word	0x000000ff
        /*02a0*/ 	.word	0x000000d0
        /*02a4*/ 	.short	0x0100
        /*02a6*/ 	.byte	0x09
	.zero		1


	//   ....[24]....
        /*02a8*/ 	.word	0x00000b80
        /*02ac*/ 	.word	0x000000ff
        /*02b0*/ 	.word	0x000000b8
        /*02b4*/ 	.short	0x0100
        /*02b6*/ 	.byte	0x09
	.zero		1


	//   ....[25]....
        /*02b8*/ 	.word	0x00000b90
        /*02bc*/ 	.word	0x000000ff
        /*02c0*/ 	.word	0x000000d8
        /*02c4*/ 	.short	0x0100
        /*02c6*/ 	.byte	0x09
	.zero		1


	//   ....[26]....
        /*02c8*/ 	.word	0x00000ba0
        /*02cc*/ 	.word	0x000000ff
        /*02d0*/ 	.word	0x000000c0
        /*02d4*/ 	.short	0x0100
        /*02d6*/ 	.byte	0x09
	.zero		1


	//   ....[27]....
        /*02d8*/ 	.word	0x00000bb0
        /*02dc*/ 	.word	0x000000ff
        /*02e0*/ 	.word	0x000000e0
        /*02e4*/ 	.short	0x0100
        /*02e6*/ 	.byte	0x09
	.zero		1


	//   ....[28]....
        /*02e8*/ 	.word	0x00000bc0
        /*02ec*/ 	.word	0x000000ff
        /*02f0*/ 	.word	0x000000c8
        /*02f4*/ 	.short	0x0100
        /*02f6*/ 	.byte	0x09
	.zero		1


	//   ....[29]....
        /*02f8*/ 	.word	0x00000bd0
        /*02fc*/ 	.word	0x000000ff
        /*0300*/ 	.word	0x000000e8
        /*0304*/ 	.short	0x0100
        /*0306*/ 	.byte	0x09
	.zero		1


	//   ....[30]....
        /*0308*/ 	.word	0x00000cc0
        /*030c*/ 	.word	0x000000ff
        /*0310*/ 	.word	0x000000f0
        /*0314*/ 	.short	0x0100
        /*0316*/ 	.byte	0x08
	.zero		1


	//   ....[31]....
        /*0318*/ 	.word	0x00000cd0
        /*031c*/ 	.word	0x000000ff
        /*0320*/ 	.word	0x00000100
        /*0324*/ 	.short	0x0100
        /*0326*/ 	.byte	0x08
	.zero		1


	//   ....[32]....
        /*0328*/ 	.word	0x00000ce0
        /*032c*/ 	.word	0x000000ff
        /*0330*/ 	.word	0x000000f8
        /*0334*/ 	.short	0x0100
        /*0336*/ 	.byte	0x08
	.zero		1


	//   ....[33]....
        /*0338*/ 	.word	0x00000cf0
        /*033c*/ 	.word	0x000000ff
        /*0340*/ 	.word	0x00000108
        /*0344*/ 	.short	0x0100
        /*0346*/ 	.byte	0x08
	.zero		1


	//   ....[34]....
        /*0348*/ 	.word	0x00000de0
        /*034c*/ 	.word	0x000000ff
        /*0350*/ 	.word	0x00000110
        /*0354*/ 	.short	0x0100
        /*0356*/ 	.byte	0x07
	.zero		1


	//   ....[35]....
        /*0358*/ 	.word	0x000017f0
        /*035c*/ 	.word	0x00000002
        /*0360*/ 	.word	0x00000100
        /*0364*/ 	.short	0x010a
        /*0366*/ 	.byte	0xff
	.zero		1


	//   ....[36]....
        /*0368*/ 	.word	0x00001820
        /*036c*/ 	.word	0x00000002
        /*0370*/ 	.word	0x000000f0
        /*0374*/ 	.short	0x0101
        /*0376*/ 	.byte	0xff
	.zero		1


	//   ....[37]....
        /*0378*/ 	.word	0x000018f0
        /*037c*/ 	.word	0x000000ff
        /*0380*/ 	.word	0x00000020
        /*0384*/ 	.short	0x010a
        /*0386*/ 	.byte	0x08
	.zero		1


	//   ....[38]....
        /*0388*/ 	.word	0x000019f0
        /*038c*/ 	.word	0x000000ff
        /*0390*/ 	.word	0x00000020
        /*0394*/ 	.short	0x010a
        /*0396*/ 	.byte	0x21
	.zero		1


	//   ....[39]....
        /*0398*/ 	.word	0x00001ba0
        /*039c*/ 	.word	0x000000ff
        /*03a0*/ 	.word	0x00000020
        /*03a4*/ 	.short	0x010a
        /*03a6*/ 	.byte	0x08
	.zero		1


	//   ....[40]....
        /*03a8*/ 	.word	0x00001ca0
        /*03ac*/ 	.word	0x000000ff
        /*03b0*/ 	.word	0x00000088
        /*03b4*/ 	.short	0x0101
        /*03b6*/ 	.byte	0x06
	.zero		1


	//   ....[41]....
        /*03b8*/ 	.word	0x00001cc0
        /*03bc*/ 	.word	0x000000ff
        /*03c0*/ 	.word	0x00000020
        /*03c4*/ 	.short	0x010a
        /*03c6*/ 	.byte	0x08
	.zero		1


	//   ....[42]....
        /*03c8*/ 	.word	0x00001d40
        /*03cc*/ 	.word	0x000000ff
        /*03d0*/ 	.word	0x00000020
        /*03d4*/ 	.short	0x010a
        /*03d6*/ 	.byte	0x11
	.zero		1


	//   ....[43]....
        /*03d8*/ 	.word	0x00001ed0
        /*03dc*/ 	.word	0x000000ff
        /*03e0*/ 	.word	0x00000020
        /*03e4*/ 	.short	0x010a
        /*03e6*/ 	.byte	0x08
	.zero		1


	//   ....[44]....
        /*03e8*/ 	.word	0x00002020
        /*03ec*/ 	.word	0x00000002
        /*03f0*/ 	.word	0x00000090
        /*03f4*/ 	.short	0x010a
        /*03f6*/ 	.byte	0xff
	.zero		1


	//   ....[45]....
        /*03f8*/ 	.word	0x000020e0
        /*03fc*/ 	.word	0x00000002
        /*0400*/ 	.word	0x00000000
        /*0404*/ 	.short	0x0101
        /*0406*/ 	.byte	0xff
	.zero		1


	//   ....[46]....
        /*0408*/ 	.word	0x00002640
        /*040c*/ 	.word	0x000000ff
        /*0410*/ 	.word	0x00000000
        /*0414*/ 	.short	0x010a
        /*0416*/ 	.byte	0x04
	.zero		1


	//   ....[47]....
        /*0418*/ 	.word	0x000026d0
        /*041c*/ 	.word	0x000000ff
        /*0420*/ 	.word	0x00000000
        /*0424*/ 	.short	0x010a
        /*0426*/ 	.byte	0x04
	.zero		1


	//   ....[48]....
        /*0428*/ 	.word	0x00002760
        /*042c*/ 	.word	0x000000ff
        /*0430*/ 	.word	0x00000000
        /*0434*/ 	.short	0x010a
        /*0436*/ 	.byte	0x04
	.zero		1


	//   ....[49]....
        /*0438*/ 	.word	0x00002800
        /*043c*/ 	.word	0x00000000
        /*0440*/ 	.word	0x00000000
        /*0444*/ 	.short	0x010a
        /*0446*/ 	.byte	0xff
	.zero		1


	//   ....[50]....
        /*0448*/ 	.word	0x00002930
        /*044c*/ 	.word	0x00000000
        /*0450*/ 	.word	0x000000f0
        /*0454*/ 	.short	0x010a
        /*0456*/ 	.byte	0xff
	.zero		1


	//   ....[51]....
        /*0458*/ 	.word	0x000029a0
        /*045c*/ 	.word	0x00000000
        /*0460*/ 	.word	0x00000000
        /*0464*/ 	.short	0x0101
        /*0466*/ 	.byte	0xff
	.zero		1


	//   ....[52]....
        /*0468*/ 	.word	0x000029c0
        /*046c*/ 	.word	0x000000ff
        /*0470*/ 	.word	0x000000a0
        /*0474*/ 	.short	0x010a
        /*0476*/ 	.byte	0x05
	.zero		1


	//   ....[53]....
        /*0478*/ 	.word	0x00002ae0
        /*047c*/ 	.word	0x00000000
        /*0480*/ 	.word	0x00000090
        /*0484*/ 	.short	0x010a
        /*0486*/ 	.byte	0xff
	.zero		1


	//   ....[54]....
        /*0488*/ 	.word	0x00002be0
        /*048c*/ 	.word	0x00000000
        /*0490*/ 	.word	0x00000000
        /*0494*/ 	.short	0x0101
        /*0496*/ 	.byte	0xff
	.zero		1


	//   ....[55]....
        /*0498*/ 	.word	0x00002c70
        /*049c*/ 	.word	0x000000ff
        /*04a0*/ 	.word	0x000000a0
        /*04a4*/ 	.short	0x0106
        /*04a6*/ 	.byte	0x05
	.zero		1


	//   ....[56]....
        /*04a8*/ 	.word	0x00002c90
        /*04ac*/ 	.word	0x000000ff
        /*04b0*/ 	.word	0x000000a0
        /*04b4*/ 	.short	0x010a
        /*04b6*/ 	.byte	0x05
	.zero		1


	//   ....[57]....
        /*04b8*/ 	.word	0x00002d20
        /*04bc*/ 	.word	0x000000ff
        /*04c0*/ 	.word	0x000000a0
        /*04c4*/ 	.short	0x0106
        /*04c6*/ 	.byte	0x04
	.zero		1


	//   ....[58]....
        /*04c8*/ 	.word	0x00002d60
        /*04cc*/ 	.word	0x00000000
        /*04d0*/ 	.word	0x000000a0
        /*04d4*/ 	.short	0x010a
        /*04d6*/ 	.byte	0xff
	.zero		1


	//   ....[59]....
        /*04d8*/ 	.word	0x00002fa0
        /*04dc*/ 	.word	0x000000ff
        /*04e0*/ 	.word	0x00000008
        /*04e4*/ 	.short	0x010a
        /*04e6*/ 	.byte	0x06
	.zero		1


	//   ....[60]....
        /*04e8*/ 	.word	0x00002fc0
        /*04ec*/ 	.word	0x000000ff
        /*04f0*/ 	.word	0x00000008
        /*04f4*/ 	.short	0x010a
        /*04f6*/ 	.byte	0x06
	.zero		1


	//   ....[61]....
        /*04f8*/ 	.word	0x00003150
        /*04fc*/ 	.word	0x000000ff
        /*0500*/ 	.word	0x00000008
        /*0504*/ 	.short	0x010a
        /*0506*/ 	.byte	0x06
	.zero		1


	//   ....[62]....
        /*0508*/ 	.word	0x00003170
        /*050c*/ 	.word	0x000000ff
        /*0510*/ 	.word	0x00000008
        /*0514*/ 	.short	0x010a
        /*0516*/ 	.byte	0x06
	.zero		1


	//   ....[63]....
        /*0518*/ 	.word	0x00003230
        /*051c*/ 	.word	0x000000ff
        /*0520*/ 	.word	0x00000000
        /*0524*/ 	.short	0x0101
        /*0526*/ 	.byte	0x07
	.zero		1


	//   ....[64]....
        /*0528*/ 	.word	0x00003510
        /*052c*/ 	.word	0x00000000
        /*0530*/ 	.word	0x00000090
        /*0534*/ 	.short	0x010a
        /*0536*/ 	.byte	0xff
	.zero		1


	//   ....[65]....
        /*0538*/ 	.word	0x000035d0
        /*053c*/ 	.word	0x00000000
        /*0540*/ 	.word	0x00000000
        /*0544*/ 	.short	0x0101
        /*0546*/ 	.byte	0xff
	.zero		1


	//   ....[66]....
        /*0548*/ 	.word	0x00003680
        /*054c*/ 	.word	0x000000ff
        /*0550*/ 	.word	0x00000000
        /*0554*/ 	.short	0x010a
        /*0556*/ 	.byte	0x06
	.zero		1


	//   ....[67]....
        /*0558*/ 	.word	0x00003690
        /*055c*/ 	.word	0x000000ff
        /*0560*/ 	.word	0x000000d0
        /*0564*/ 	.short	0x010a
        /*0566*/ 	.byte	0x0b
	.zero		1


	//   ....[68]....
        /*0568*/ 	.word	0x00003750
        /*056c*/ 	.word	0x000000ff
        /*0570*/ 	.word	0x00000000
        /*0574*/ 	.short	0x010a
        /*0576*/ 	.byte	0x09
	.zero		1


	//   ....[69]....
        /*0578*/ 	.word	0x00003890
        /*057c*/ 	.word	0x000000ff
        /*0580*/ 	.word	0x00000000
        /*0584*/ 	.short	0x010a
        /*0586*/ 	.byte	0x06
	.zero		1


	//   ....[70]....
        /*0588*/ 	.word	0x00003a90
        /*058c*/ 	.word	0x000000ff
        /*0590*/ 	.word	0x00000000
        /*0594*/ 	.short	0x010a
        /*0596*/ 	.byte	0x07
	.zero		1


	//   ....[71]....
        /*0598*/ 	.word	0x00003b20
        /*059c*/ 	.word	0x000000ff
        /*05a0*/ 	.word	0x00000000
        /*05a4*/ 	.short	0x010a
        /*05a6*/ 	.byte	0x07
	.zero		1


	//   ....[72]....
        /*05a8*/ 	.word	0x00003bb0
        /*05ac*/ 	.word	0x000000ff
        /*05b0*/ 	.word	0x00000000
        /*05b4*/ 	.short	0x010a
        /*05b6*/ 	.byte	0x07
	.zero		1


	//   ....[73]....
        /*05b8*/ 	.word	0x00003c50
        /*05bc*/ 	.word	0x00000000
        /*05c0*/ 	.word	0x00000000
        /*05c4*/ 	.short	0x010a
        /*05c6*/ 	.byte	0xff
	.zero		1


	//   ....[74]....
        /*05c8*/ 	.word	0x00003c90
        /*05cc*/ 	.word	0x00000000
        /*05d0*/ 	.word	0x00000000
        /*05d4*/ 	.short	0x010a
        /*05d6*/ 	.byte	0xff
	.zero		1


	//   ....[75]....
        /*05d8*/ 	.word	0x00003d00
        /*05dc*/ 	.word	0x000000ff
        /*05e0*/ 	.word	0x00000000
        /*05e4*/ 	.short	0x0101
        /*05e6*/ 	.byte	0x05
	.zero		1


	//   ....[76]....
        /*05e8*/ 	.word	0x00003d40
        /*05ec*/ 	.word	0x000000ff
        /*05f0*/ 	.word	0x00000110
        /*05f4*/ 	.short	0x010a
        /*05f6*/ 	.byte	0x08
	.zero		1


	//   ....[77]....
        /*05f8*/ 	.word	0x00003d90
        /*05fc*/ 	.word	0x000000ff
        /*0600*/ 	.word	0x00000000
        /*0604*/ 	.short	0x0101
        /*0606*/ 	.byte	0x05
	.zero		1


	//   ....[78]....
        /*0608*/ 	.word	0x000041e0
        /*060c*/ 	.word	0x00000000
        /*0610*/ 	.word	0x00000090
        /*0614*/ 	.short	0x010a
        /*0616*/ 	.byte	0xff
	.zero		1


	//   ....[79]....
        /*0618*/ 	.word	0x000042a0
        /*061c*/ 	.word	0x00000000
        /*0620*/ 	.word	0x00000000
        /*0624*/ 	.short	0x0101
        /*0626*/ 	.byte	0xff
	.zero		1


	//   ....[80]....
        /*0628*/ 	.word	0x000045c0
        /*062c*/ 	.word	0x000000ff
        /*0630*/ 	.word	0x00000088
        /*0634*/ 	.short	0x010a
        /*0636*/ 	.byte	0x07
	.zero		1


	//   ....[81]....
        /*0638*/ 	.word	0x000047b0
        /*063c*/ 	.word	0x000000ff
        /*0640*/ 	.word	0x00000060
        /*0644*/ 	.short	0x010a
        /*0646*/ 	.byte	0x07
	.zero		1


	//   ....[82]....
        /*0648*/ 	.word	0x000049a0
        /*064c*/ 	.word	0x000000ff
        /*0650*/ 	.word	0x00000040
        /*0654*/ 	.short	0x010b
        /*0656*/ 	.byte	0x07
	.zero		1


	//   ....[83]....
        /*0658*/ 	.word	0x000049b0
        /*065c*/ 	.word	0x000000ff
        /*0660*/ 	.word	0x00000000
        /*0664*/ 	.short	0x0101
        /*0666*/ 	.byte	0x0e
	.zero		1


	//   ....[84]....
        /*0668*/ 	.word	0x000049c0
        /*066c*/ 	.word	0x000000ff
        /*0670*/ 	.word	0x00000068
        /*0674*/ 	.short	0x010a
        /*0676*/ 	.byte	0x07
	.zero		1


	//   ....[85]....
        /*0678*/ 	.word	0x00004b70
        /*067c*/ 	.word	0x000000ff
        /*0680*/ 	.word	0x00000048
        /*0684*/ 	.short	0x010b
        /*0686*/ 	.byte	0x07
	.zero		1


	//   ....[86]....
        /*0688*/ 	.word	0x00004b80
        /*068c*/ 	.word	0x000000ff
        /*0690*/ 	.word	0x00000000
        /*0694*/ 	.short	0x0101
        /*0696*/ 	.byte	0x0e
	.zero		1


	//   ....[87]....
        /*0698*/ 	.word	0x00004b90
        /*069c*/ 	.word	0x000000ff
        /*06a0*/ 	.word	0x00000070
        /*06a4*/ 	.short	0x010a
        /*06a6*/ 	.byte	0x07
	.zero		1


	//   ....[88]....
        /*06a8*/ 	.word	0x00004d80
        /*06ac*/ 	.word	0x000000ff
        /*06b0*/ 	.word	0x00000050
        /*06b4*/ 	.short	0x010b
        /*06b6*/ 	.byte	0x07
	.zero		1


	//   ....[89]....
        /*06b8*/ 	.word	0x00004df0
        /*06bc*/ 	.word	0x000000ff
        /*06c0*/ 	.word	0x00000000
        /*06c4*/ 	.short	0x0101
        /*06c6*/ 	.byte	0x0e
	.zero		1


	//   ....[90]....
        /*06c8*/ 	.word	0x00004e00
        /*06cc*/ 	.word	0x000000ff
        /*06d0*/ 	.word	0x00000078
        /*06d4*/ 	.short	0x010a
        /*06d6*/ 	.byte	0x07
	.zero		1


	//   ....[91]....
        /*06d8*/ 	.word	0x000050a0
        /*06dc*/ 	.word	0x000000ff
        /*06e0*/ 	.word	0x00000058
        /*06e4*/ 	.short	0x010b
        /*06e6*/ 	.byte	0x07
	.zero		1


	//   ....[92]....
        /*06e8*/ 	.word	0x000050c0
        /*06ec*/ 	.word	0x000000ff
        /*06f0*/ 	.word	0x00000000
        /*06f4*/ 	.short	0x0101
        /*06f6*/ 	.byte	0x0d
	.zero		1


	//   ....[93]....
        /*06f8*/ 	.word	0x000050f0
        /*06fc*/ 	.word	0x000000ff
        /*0700*/ 	.word	0x00000060
        /*0704*/ 	.short	0x010a
        /*0706*/ 	.byte	0x07
	.zero		1


	//   ....[94]....
        /*0708*/ 	.word	0x00005110
        /*070c*/ 	.word	0x000000ff
        /*0710*/ 	.word	0x00000068
        /*0714*/ 	.short	0x010a
        /*0716*/ 	.byte	0x07
	.zero		1


	//   ....[95]....
        /*0718*/ 	.word	0x00005130
        /*071c*/ 	.word	0x000000ff
        /*0720*/ 	.word	0x00000070
        /*0724*/ 	.short	0x010a
        /*0726*/ 	.byte	0x07
	.zero		1


	//   ....[96]....
        /*0728*/ 	.word	0x00005170
        /*072c*/ 	.word	0x00000000
        /*0730*/ 	.word	0x00000078
        /*0734*/ 	.short	0x010a
        /*0736*/ 	.byte	0xff
	.zero		1


	//   ....[97]....
        /*0738*/ 	.word	0x000054a0
        /*073c*/ 	.word	0x00000000
        /*0740*/ 	.word	0x00000090
        /*0744*/ 	.short	0x010a
        /*0746*/ 	.byte	0xff
	.zero		1


	//   ....[98]....
        /*0748*/ 	.word	0x000055b0
        /*074c*/ 	.word	0x00000000
        /*0750*/ 	.word	0x00000000
        /*0754*/ 	.short	0x0101
        /*0756*/ 	.byte	0xff
	.zero		1


	//   ....[99]....
        /*0758*/ 	.word	0x00005fa0
        /*075c*/ 	.word	0x00000003
        /*0760*/ 	.word	0x00000040
        /*0764*/ 	.short	0x010a
        /*0766*/ 	.byte	0xff
	.zero		1


	//   ....[100]....
        /*0768*/ 	.word	0x00005fb0
        /*076c*/ 	.word	0x0000006f
        /*0770*/ 	.word	0x000000b0
        /*0774*/ 	.short	0x010a
        /*0776*/ 	.byte	0xff
	.zero		1


	//   ....[101]....
        /*0778*/ 	.word	0x00006150
        /*077c*/ 	.word	0x00000003
        /*0780*/ 	.word	0x00000040
        /*0784*/ 	.short	0x010a
        /*0786*/ 	.byte	0xff
	.zero		1


	//   ....[102]....
        /*0788*/ 	.word	0x00006270
        /*078c*/ 	.word	0x00000000
        /*0790*/ 	.word	0x00000000
        /*0794*/ 	.short	0x0101
        /*0796*/ 	.byte	0xff
	.zero		1


	//   ....[103]....
        /*0798*/ 	.word	0x000062f0
        /*079c*/ 	.word	0x0000006f
        /*07a0*/ 	.word	0x000000b0
        /*07a4*/ 	.short	0x010a
        /*07a6*/ 	.byte	0xff
	.zero		1


	//   ....[104]....
        /*07a8*/ 	.word	0x00006e90
        /*07ac*/ 	.word	0x00000000
        /*07b0*/ 	.word	0x00000040
        /*07b4*/ 	.short	0x010a
        /*07b6*/ 	.byte	0xff
	.zero		1


	//   ....[105]....
        /*07b8*/ 	.word	0x00006f50
        /*07bc*/ 	.word	0x00000000
        /*07c0*/ 	.word	0x00000040
        /*07c4*/ 	.short	0x010a
        /*07c6*/ 	.byte	0xff
	.zero		1


	//   ....[106]....
        /*07c8*/ 	.word	0x00007080
        /*07cc*/ 	.word	0x00000000
        /*07d0*/ 	.word	0x00000000
        /*07d4*/ 	.short	0x0101
        /*07d6*/ 	.byte	0xff
	.zero		1


	//   ....[107]....
        /*07d8*/ 	.word	0x00007c30
        /*07dc*/ 	.word	0x00000000
        /*07e0*/ 	.word	0x00000040
        /*07e4*/ 	.short	0x010a
        /*07e6*/ 	.byte	0xff
	.zero		1


	//   ....[108]....
        /*07e8*/ 	.word	0x00007cf0
        /*07ec*/ 	.word	0x00000000
        /*07f0*/ 	.word	0x00000040
        /*07f4*/ 	.short	0x010a
        /*07f6*/ 	.byte	0xff
	.zero		1


	//   ....[109]....
        /*07f8*/ 	.word	0x00007e20
        /*07fc*/ 	.word	0x00000000
        /*0800*/ 	.word	0x00000000
        /*0804*/ 	.short	0x0101
        /*0806*/ 	.byte	0xff
	.zero		1


	//   ....[110]....
        /*0808*/ 	.word	0x000089f0
        /*080c*/ 	.word	0x00000000
        /*0810*/ 	.word	0x00000040
        /*0814*/ 	.short	0x010a
        /*0816*/ 	.byte	0xff
	.zero		1


	//   ....[111]....
        /*0818*/ 	.word	0x00008ab0
        /*081c*/ 	.word	0x00000000
        /*0820*/ 	.word	0x00000040
        /*0824*/ 	.short	0x010a
        /*0826*/ 	.byte	0xff
	.zero		1


	//   ....[112]....
        /*0828*/ 	.word	0x00008be0
        /*082c*/ 	.word	0x00000000
        /*0830*/ 	.word	0x00000000
        /*0834*/ 	.short	0x0101
        /*0836*/ 	.byte	0xff
	.zero		1


	//   ....[113]....
        /*0838*/ 	.word	0x00008ee0
        /*083c*/ 	.word	0x0000006f
        /*0840*/ 	.word	0x00000000
        /*0844*/ 	.short	0x0101
        /*0846*/ 	.byte	0xff
	.zero		1


	//   ....[114]....
        /*0848*/ 	.word	0x00009890
        /*084c*/ 	.word	0x00000002
        /*0850*/ 	.word	0x00000100
        /*0854*/ 	.short	0x010a
        /*0856*/ 	.byte	0xff
	.zero		1


	//   ....[115]....
        /*0858*/ 	.word	0x000098f0
        /*085c*/ 	.word	0x00000002
        /*0860*/ 	.word	0x00000020
        /*0864*/ 	.short	0x010a
        /*0866*/ 	.byte	0xff
	.zero		1


	//   ....[116]....
        /*0868*/ 	.word	0x00009950
        /*086c*/ 	.word	0x00000002
        /*0870*/ 	.word	0x00000020
        /*0874*/ 	.short	0x010a
        /*0876*/ 	.byte	0xff
	.zero		1


	//   ....[117]....
        /*0878*/ 	.word	0x000099a0
        /*087c*/ 	.word	0x00000002
        /*0880*/ 	.word	0x00000090
        /*0884*/ 	.short	0x010a
        /*0886*/ 	.byte	0xff
	.zero		1


	//   ....[118]....
        /*0888*/ 	.word	0x00009a00
        /*088c*/ 	.word	0x00000000
        /*0890*/ 	.word	0x00000000
        /*0894*/ 	.short	0x010a
        /*0896*/ 	.byte	0xff
	.zero		1


	//   ....[119]....
        /*0898*/ 	.word	0x00009a60
        /*089c*/ 	.word	0x00000000
        /*08a0*/ 	.word	0x00000000
        /*08a4*/ 	.short	0x010a
        /*08a6*/ 	.byte	0xff
	.zero		1


	//   ....[120]....
        /*08a8*/ 	.word	0x00009ac0
        /*08ac*/ 	.word	0x00000000
        /*08b0*/ 	.word	0x00000000
        /*08b4*/ 	.short	0x010a
        /*08b6*/ 	.byte	0xff
	.zero		1


	//   ....[121]....
        /*08b8*/ 	.word	0x00009b10
        /*08bc*/ 	.word	0x00000000
        /*08c0*/ 	.word	0x000000f0
        /*08c4*/ 	.short	0x010a
        /*08c6*/ 	.byte	0xff
	.zero		1


	//   ....[122]....
        /*08c8*/ 	.word	0x00009b70
        /*08cc*/ 	.word	0x00000000
        /*08d0*/ 	.word	0x000000a0
        /*08d4*/ 	.short	0x010a
        /*08d6*/ 	.byte	0xff
	.zero		1


	//   ....[123]....
        /*08d8*/ 	.word	0x00009bc0
        /*08dc*/ 	.word	0x00000000
        /*08e0*/ 	.word	0x00000090
        /*08e4*/ 	.short	0x010a
        /*08e6*/ 	.byte	0xff
	.zero		1


	//   ....[124]....
        /*08e8*/ 	.word	0x00009c20
        /*08ec*/ 	.word	0x00000000
        /*08f0*/ 	.word	0x000000a0
        /*08f4*/ 	.short	0x010a
        /*08f6*/ 	.byte	0xff
	.zero		1


	//   ....[125]....
        /*08f8*/ 	.word	0x00009c80
        /*08fc*/ 	.word	0x00000004
        /*0900*/ 	.word	0x00000008
        /*0904*/ 	.short	0x010a
        /*0906*/ 	.byte	0xff
	.zero		1


	//   ....[126]....
        /*0908*/ 	.word	0x00009d60
        /*090c*/ 	.word	0x00000002
        /*0910*/ 	.word	0x00000008
        /*0914*/ 	.short	0x010a
        /*0916*/ 	.byte	0xff
	.zero		1


	//   ....[127]....
        /*0918*/ 	.word	0x00009db0
        /*091c*/ 	.word	0x00000000
        /*0920*/ 	.word	0x00000090
        /*0924*/ 	.short	0x010a
        /*0926*/ 	.byte	0xff
	.zero		1


	//   ....[128]....
        /*0928*/ 	.word	0x00009e10
        /*092c*/ 	.word	0x00000000
        /*0930*/ 	.word	0x000000d0
        /*0934*/ 	.short	0x010a
        /*0936*/ 	.byte	0xff
	.zero		1


	//   ....[129]....
        /*0938*/ 	.word	0x00009e70
        /*093c*/ 	.word	0x00000000
        /*0940*/ 	.word	0x00000000
        /*0944*/ 	.short	0x010a
        /*0946*/ 	.byte	0xff
	.zero		1


	//   ....[130]....
        /*0948*/ 	.word	0x00009ed0
        /*094c*/ 	.word	0x00000000
        /*0950*/ 	.word	0x00000000
        /*0954*/ 	.short	0x010a
        /*0956*/ 	.byte	0xff
	.zero		1


	//   ....[131]....
        /*0958*/ 	.word	0x00009f30
        /*095c*/ 	.word	0x00000000
        /*0960*/ 	.word	0x00000000
        /*0964*/ 	.short	0x010a
        /*0966*/ 	.byte	0xff
	.zero		1


	//   ....[132]....
        /*0968*/ 	.word	0x00009f90
        /*096c*/ 	.word	0x00000000
        /*0970*/ 	.word	0x00000000
        /*0974*/ 	.short	0x010a
        /*0976*/ 	.byte	0xff
	.zero		1


	//   ....[133]....
        /*0978*/ 	.word	0x00009ff0
        /*097c*/ 	.word	0x00000000
        /*0980*/ 	.word	0x00000110
        /*0984*/ 	.short	0x010a
        /*0986*/ 	.byte	0xff
	.zero		1


	//   ....[134]....
        /*0988*/ 	.word	0x0000a040
        /*098c*/ 	.word	0x00000000
        /*0990*/ 	.word	0x00000090
        /*0994*/ 	.short	0x010a
        /*0996*/ 	.byte	0xff
	.zero		1


	//   ....[135]....
        /*0998*/ 	.word	0x0000a0a0
        /*099c*/ 	.word	0x00000000
        /*09a0*/ 	.word	0x00000088
        /*09a4*/ 	.short	0x010a
        /*09a6*/ 	.byte	0xff
	.zero		1


	//   ....[136]....
        /*09a8*/ 	.word	0x0000a100
        /*09ac*/ 	.word	0x00000000
        /*09b0*/ 	.word	0x00000060
        /*09b4*/ 	.short	0x010a
        /*09b6*/ 	.byte	0xff
	.zero		1


	//   ....[137]....
        /*09b8*/ 	.word	0x0000a160
        /*09bc*/ 	.word	0x00000000
        /*09c0*/ 	.word	0x00000068
        /*09c4*/ 	.short	0x010a
        /*09c6*/ 	.byte	0xff
	.zero		1


	//   ....[138]....
        /*09c8*/ 	.word	0x0000a1c0
        /*09cc*/ 	.word	0x00000000
        /*09d0*/ 	.word	0x00000070
        /*09d4*/ 	.short	0x010a
        /*09d6*/ 	.byte	0xff
	.zero		1


	//   ....[139]....
        /*09d8*/ 	.word	0x0000a220
        /*09dc*/ 	.word	0x00000000
        /*09e0*/ 	.word	0x00000078
        /*09e4*/ 	.short	0x010a
        /*09e6*/ 	.byte	0xff
	.zero		1


	//   ....[140]....
        /*09e8*/ 	.word	0x0000a280
        /*09ec*/ 	.word	0x00000000
        /*09f0*/ 	.word	0x00000060
        /*09f4*/ 	.short	0x010a
        /*09f6*/ 	.byte	0xff
	.zero		1


	//   ....[141]....
        /*09f8*/ 	.word	0x0000a2e0
        /*09fc*/ 	.word	0x00000000
        /*0a00*/ 	.word	0x00000068
        /*0a04*/ 	.short	0x010a
        /*0a06*/ 	.byte	0xff
	.zero		1


	//   ....[142]....
        /*0a08*/ 	.word	0x0000a340
        /*0a0c*/ 	.word	0x00000000
        /*0a10*/ 	.word	0x00000070
        /*0a14*/ 	.short	0x010a
        /*0a16*/ 	.byte	0xff
	.zero		1


	//   ....[143]....
        /*0a18*/ 	.word	0x0000a390
        /*0a1c*/ 	.word	0x00000000
        /*0a20*/ 	.word	0x00000090
        /*0a24*/ 	.short	0x010a
        /*0a26*/ 	.byte	0xff
	.zero		1


	//   ....[144]....
        /*0a28*/ 	.word	0x0000a3e0
        /*0a2c*/ 	.word	0x00000003
        /*0a30*/ 	.word	0x00000040
        /*0a34*/ 	.short	0x010a
        /*0a36*/ 	.byte	0xff
	.zero		1


	//   ....[145]....
        /*0a38*/ 	.word	0x0000a430
        /*0a3c*/ 	.word	0x0000006f
        /*0a40*/ 	.word	0x000000b0
        /*0a44*/ 	.short	0x010a
        /*0a46*/ 	.byte	0xff
	.zero		1


	//   ....[146]....
        /*0a48*/ 	.word	0x0000a480
        /*0a4c*/ 	.word	0x00000000
        /*0a50*/ 	.word	0x00000040
        /*0a54*/ 	.short	0x010a
        /*0a56*/ 	.byte	0xff
	.zero		1


	//   ....[147]....
        /*0a58*/ 	.word	0x0000a4d0
        /*0a5c*/ 	.word	0x00000000
        /*0a60*/ 	.word	0x00000040
        /*0a64*/ 	.short	0x010a
        /*0a66*/ 	.byte	0xff
	.zero		1


	//   ....[148]....
        /*0a68*/ 	.word	0x0000a520
        /*0a6c*/ 	.word	0x00000000
        /*0a70*/ 	.word	0x00000040
        /*0a74*/ 	.short	0x010a
        /*0a76*/ 	.byte	0xff
	.zero		1


	//----- nvinfo : EIATTR_NUM_MBARRIERS
	.align		4
.L_48:
        /*0a78*/ 	.byte	0x03, 0x38
        /*0a7a*/ 	.short	0x0023


	//----- nvinfo : EIATTR_EXIT_INSTR_OFFSETS
	.align		4
        /*0a7c*/ 	.byte	0x04, 0x1c
        /*0a7e*/ 	.short	(.L_50 - .L_49)


	//   ....[0]....
.L_49:
        /*0a80*/ 	.word	0x00002830


	//   ....[1]....
        /*0a84*/ 	.word	0x00002d30


	//   ....[2]....
        /*0a88*/ 	.word	0x00002d90


	//   ....[3]....
        /*0a8c*/ 	.word	0x00003fc0


	//   ....[4]....
        /*0a90*/ 	.word	0x000051a0


	//   ....[5]....
        /*0a94*/ 	.word	0x000051e0


	//   ....[6]....
        /*0a98*/ 	.word	0x00009880


	//----- nvinfo : EIATTR_MAX_THREADS
	.align		4
.L_50:
        /*0a9c*/ 	.byte	0x04, 0x05
        /*0a9e*/ 	.short	(.L_52 - .L_51)
.L_51:
        /*0aa0*/ 	.word	0x00000100
        /*0aa4*/ 	.word	0x00000001
        /*0aa8*/ 	.word	0x00000001


	//----- nvinfo : EIATTR_CRS_STACK_SIZE
	.align		4
.L_52:
        /*0aac*/ 	.byte	0x04, 0x1e
        /*0aae*/ 	.short	(.L_54 - .L_53)
.L_53:
        /*0ab0*/ 	.word	0x00000000


	//----- nvinfo : EIATTR_CBANK_PARAM_SIZE
	.align		4
.L_54:
        /*0ab4*/ 	.byte	0x03, 0x19
        /*0ab6*/ 	.short	0x0800


	//----- nvinfo : EIATTR_PARAM_CBANK
	.align		4
        /*0ab8*/ 	.byte	0x04, 0x0a
        /*0aba*/ 	.short	(.L_56 - .L_55)
	.align		4
.L_55:
        /*0abc*/ 	.word	index@(.nv.constant0._ZN7cutlass13device_kernelINS_4gemm6kernel13GemmUniversalIN4cute5tupleIJiiiiEEENS1_10collective13CollectiveMmaINS1_35MainloopSm100TmaUmmaWarpSpecializedILi4ELi2ELi4ENS5_IJNS4_1CILi2EEENSA_ILi1EEESC_EEEEENS5_IJNSA_ILi128EEENSA_ILi256EEENSA_ILi32EEEEEENS_12float_e4m3_tENS5_IJlSC_lEEESJ_SK_NS4_8TiledMMAINS4_8MMA_AtomIJNS4_10MMA_TraitsINS4_25SM100_MMA_F8F6F4_2x1SM_SSEJSJ_SJ_fSF_SG_NS4_17integral_constantINS4_4UMMA5MajorELSR_0EEESS_NSP_INSQ_7ScaleInELST_0EEESU_EEEEEENS4_6LayoutINS5_IJSC_SC_SC_EEENS5_IJNSA_ILi0EEESZ_SZ_EEEEENS5_IJNS4_10UnderscoreES12_S12_EEEEENS4_18SM100_TMA_2SM_LOADENS4_14ComposedLayoutINS4_7SwizzleILi1ELi4ELi3EEENS4_18smem_ptr_flag_bitsILi8EEENSX_INS5_IJNSA_ILi8EEESH_EEENS5_IJSH_SC_EEEEEEEvNS4_8identityES15_S1F_vS1G_EENS_8epilogue10collective18CollectiveEpilogueINS1I_23Sm100TmaWarpSpecializedILi4ELi2ELi32ELb0ELb0EEEJNS5_IJNSA_ILi64EEESG_SH_EEENS5_IJNSX_IS1N_SC_EENSX_INS5_IJSH_SB_EEENS5_IJSC_SF_EEEEEEEESJ_SK_SJ_SK_NS1I_6fusion15FusionCallbacksIS1M_NS1U_17LinearCombinationISJ_fSJ_fLNS_15FloatRoundStyleE2EEES1O_S1T_JEEENS4_5SM1004TMEM4LOAD26SM100_TMEM_LOAD_32dp32b32xENS4_13SM90_TMA_LOADES1F_NS4_39AutoVectorizingCopyWithAssumedAlignmentILi128EEENS4_14SM90_TMA_STOREES1F_S26_S26_EEEvvEEEEvNT_6ParamsE)
        /*0ac0*/ 	.short	0x0380
        /*0ac2*/ 	.short	0x0800


	//----- nvinfo : EIATTR_SW_WAR
	.align		4
.L_56:
        /*0ac4*/ 	.byte	0x04, 0x36
        /*0ac6*/ 	.short	(.L_58 - .L_57)
.L_57:
        /*0ac8*/ 	.word	0x00000008
.L_58:


//--------------------- .nv.callgraph             --------------------------
	.section	.nv.callgraph,"",@"SHT_CUDA_CALLGRAPH"
	.align	4
	.sectionentsize	8
	.align		4
        /*0000*/ 	.word	0x00000000
	.align		4
        /*0004*/ 	.word	0xffffffff
	.align		4
        /*0008*/ 	.word	index@(_ZN7cutlass13device_kernelINS_4gemm6kernel13GemmUniversalIN4cute5tupleIJiiiiEEENS1_10collective13CollectiveMmaINS1_35MainloopSm100TmaUmmaWarpSpecializedILi4ELi2ELi4ENS5_IJNS4_1CILi2EEENSA_ILi1EEESC_EEEEENS5_IJNSA_ILi128EEENSA_ILi256EEENSA_ILi32EEEEEENS_12float_e4m3_tENS5_IJlSC_lEEESJ_SK_NS4_8TiledMMAINS4_8MMA_AtomIJNS4_10MMA_TraitsINS4_25SM100_MMA_F8F6F4_2x1SM_SSEJSJ_SJ_fSF_SG_NS4_17integral_constantINS4_4UMMA5MajorELSR_0EEESS_NSP_INSQ_7ScaleInELST_0EEESU_EEEEEENS4_6LayoutINS5_IJSC_SC_SC_EEENS5_IJNSA_ILi0EEESZ_SZ_EEEEENS5_IJNS4_10UnderscoreES12_S12_EEEEENS4_18SM100_TMA_2SM_LOADENS4_14ComposedLayoutINS4_7SwizzleILi1ELi4ELi3EEENS4_18smem_ptr_flag_bitsILi8EEENSX_INS5_IJNSA_ILi8EEESH_EEENS5_IJSH_SC_EEEEEEEvNS4_8identityES15_S1F_vS1G_EENS_8epilogue10collective18CollectiveEpilogueINS1I_23Sm100TmaWarpSpecializedILi4ELi2ELi32ELb0ELb0EEEJNS5_IJNSA_ILi64EEESG_SH_EEENS5_IJNSX_IS1N_SC_EENSX_INS5_IJSH_SB_EEENS5_IJSC_SF_EEEEEEEESJ_SK_SJ_SK_NS1I_6fusion15FusionCallbacksIS1M_NS1U_17LinearCombinationISJ_fSJ_fLNS_15FloatRoundStyleE2EEES1O_S1T_JEEENS4_5SM1004TMEM4LOAD26SM100_TMEM_LOAD_32dp32b32xENS4_13SM90_TMA_LOADES1F_NS4_39AutoVectorizingCopyWithAssumedAlignmentILi128EEENS4_14SM90_TMA_STOREES1F_S26_S26_EEEvvEEEEvNT_6ParamsE)
	.align		4
        /*000c*/ 	.word	index@(__assertfail)
	.align		4
        /*0010*/ 	.word	0x00000000
	.align		4
        /*0014*/ 	.word	0xfffffffe
	.align		4
        /*0018*/ 	.word	0x00000000
	.align		4
        /*001c*/ 	.word	0xfffffffd
	.align		4
        /*0020*/ 	.word	0x00000000
	.align		4
        /*0024*/ 	.word	0xfffffffc


//--------------------- .nv.constant4             --------------------------
	.section	.nv.constant4,"a",@progbits
	.align	8
	.align		8
.nv.constant4:
        /*0000*/ 	.dword	__assertfail
	.align		8
        /*0008*/ 	.dword	__unnamed_1
	.align		8
        /*0010*/ 	.dword	__unnamed_2
	.align		8
        /*0018*/ 	.dword	__unnamed_3
	.align		8
        /*0020*/ 	.dword	_ZN39_INTERNAL_d4b43321_4_k_cu_c81e9bbf_88924cuda3std3__45__cpo5beginE
	.align		8
        /*0028*/ 	.dword	_ZN39_INTERNAL_d4b43321_4_k_cu_c81e9bbf_88924cuda3std3__45__cpo3endE
	.align		8
        /*0030*/ 	.dword	_ZN39_INTERNAL_d4b43321_4_k_cu_c81e9bbf_88924cuda3std3__45__cpo6cbeginE
	.align		8
        /*0038*/ 	.dword	_ZN39_INTERNAL_d4b43321_4_k_cu_c81e9bbf_88924cuda3std3__45__cpo4cendE
	.align		8
        /*0040*/ 	.dword	_ZN39_INTERNAL_d4b43321_4_k_cu_c81e9bbf_88924cuda3std3__441_GLOBAL__N__d4b43321_4_k_cu_c81e9bbf_88926ignoreE
	.align		8
        /*0048*/ 	.dword	_ZN39_INTERNAL_d4b43321_4_k_cu_c81e9bbf_88924cuda3std3__419piecewise_constructE
	.align		8
        /*0050*/ 	.dword	_ZN39_INTERNAL_d4b43321_4_k_cu_c81e9bbf_88924cuda3std3__48in_placeE
	.align		8
        /*0058*/ 	.dword	_ZN39_INTERNAL_d4b43321_4_k_cu_c81e9bbf_88924cuda3std6ranges3__45__cpo4swapE
	.align		8
        /*0060*/ 	.dword	_ZN39_INTERNAL_d4b43321_4_k_cu_c81e9bbf_88924cuda3std6ranges3__45__cpo9iter_moveE
	.align		8
        /*0068*/ 	.dword	_ZN39_INTERNAL_d4b43321_4_k_cu_c81e9bbf_88924cute7productE
	.align		8
        /*0070*/ 	.dword	_ZN39_INTERNAL_d4b43321_4_k_cu_c81e9bbf_88924cute1_E
	.align		8
        /*0078*/ 	.dword	$str$25
	.align		8
        /*0080*/ 	.dword	$str$26
	.align		8
        /*0088*/ 	.dword	$str$27
	.align		8
        /*0090*/ 	.dword	$str$28


//--------------------- .text._ZN7cutlass13device_kernelINS_4gemm6kernel13GemmUniversalIN4cute5tupleIJiiiiEEENS1_10collective13CollectiveMmaINS1_35MainloopSm100TmaUmmaWarpSpecializedILi4ELi2ELi4ENS5_IJNS4_1CILi2EEENSA_ILi1EEESC_EEEEENS5_IJNSA_ILi128EEENSA_ILi256EEENSA_ILi32EEEEEENS_12float_e4m3_tENS5_IJlSC_lEEESJ_SK_NS4_8TiledMMAINS4_8MMA_AtomIJNS4_10MMA_TraitsINS4_25SM100_MMA_F8F6F4_2x1SM_SSEJSJ_SJ_fSF_SG_NS4_17integral_constantINS4_4UMMA5MajorELSR_0EEESS_NSP_INSQ_7ScaleInELST_0EEESU_EEEEEENS4_6LayoutINS5_IJSC_SC_SC_EEENS5_IJNSA_ILi0EEESZ_SZ_EEEEENS5_IJNS4_10UnderscoreES12_S12_EEEEENS4_18SM100_TMA_2SM_LOADENS4_14ComposedLayoutINS4_7SwizzleILi1ELi4ELi3EEENS4_18smem_ptr_flag_bitsILi8EEENSX_INS5_IJNSA_ILi8EEESH_EEENS5_IJSH_SC_EEEEEEEvNS4_8identityES15_S1F_vS1G_EENS_8epilogue10collective18CollectiveEpilogueINS1I_23Sm100TmaWarpSpecializedILi4ELi2ELi32ELb0ELb0EEEJNS5_IJNSA_ILi64EEESG_SH_EEENS5_IJNSX_IS1N_SC_EENSX_INS5_IJSH_SB_EEENS5_IJSC_SF_EEEEEEEESJ_SK_SJ_SK_NS1I_6fusion15FusionCallbacksIS1M_NS1U_17LinearCombinationISJ_fSJ_fLNS_15FloatRoundStyleE2EEES1O_S1T_JEEENS4_5SM1004TMEM4LOAD26SM100_TMEM_LOAD_32dp32b32xENS4_13SM90_TMA_LOADES1F_NS4_39AutoVectorizingCopyWithAssumedAlignmentILi128EEENS4_14SM90_TMA_STOREES1F_S26_S26_EEEvvEEEEvNT_6ParamsE --------------------------
	.section	.text._ZN7cutlass13device_kernelINS_4gemm6kernel13GemmUniversalIN4cute5tupleIJiiiiEEENS1_10collective13CollectiveMmaINS1_35MainloopSm100TmaUmmaWarpSpecializedILi4ELi2ELi4ENS5_IJNS4_1CILi2EEENSA_ILi1EEESC_EEEEENS5_IJNSA_ILi128EEENSA_ILi256EEENSA_ILi32EEEEEENS_12float_e4m3_tENS5_IJlSC_lEEESJ_SK_NS4_8TiledMMAINS4_8MMA_AtomIJNS4_10MMA_TraitsINS4_25SM100_MMA_F8F6F4_2x1SM_SSEJSJ_SJ_fSF_SG_NS4_17integral_constantINS4_4UMMA5MajorELSR_0EEESS_NSP_INSQ_7ScaleInELST_0EEESU_EEEEEENS4_6LayoutINS5_IJSC_SC_SC_EEENS5_IJNSA_ILi0EEESZ_SZ_EEEEENS5_IJNS4_10UnderscoreES12_S12_EEEEENS4_18SM100_TMA_2SM_LOADENS4_14ComposedLayoutINS4_7SwizzleILi1ELi4ELi3EEENS4_18smem_ptr_flag_bitsILi8EEENSX_INS5_IJNSA_ILi8EEESH_EEENS5_IJSH_SC_EEEEEEEvNS4_8identityES15_S1F_vS1G_EENS_8epilogue10collective18CollectiveEpilogueINS1I_23Sm100TmaWarpSpecializedILi4ELi2ELi32ELb0ELb0EEEJNS5_IJNSA_ILi64EEESG_SH_EEENS5_IJNSX_IS1N_SC_EENSX_INS5_IJSH_SB_EEENS5_IJSC_SF_EEEEEEEESJ_SK_SJ_SK_NS1I_6fusion15FusionCallbacksIS1M_NS1U_17LinearCombinationISJ_fSJ_fLNS_15FloatRoundStyleE2EEES1O_S1T_JEEENS4_5SM1004TMEM4LOAD26SM100_TMEM_LOAD_32dp32b32xENS4_13SM90_TMA_LOADES1F_NS4_39AutoVectorizingCopyWithAssumedAlignmentILi128EEENS4_14SM90_TMA_STOREES1F_S26_S26_EEEvvEEEEvNT_6ParamsE,"ax",@progbits
	.align	128
.text._ZN7cutlass13device_kernelINS_4gemm6kernel13GemmUniversalIN4cute5tupleIJiiiiEEENS1_10collective13CollectiveMmaINS1_35MainloopSm100TmaUmmaWarpSpecializedILi4ELi2ELi4ENS5_IJNS4_1CILi2EEENSA_ILi1EEESC_EEEEENS5_IJNSA_ILi128EEENSA_ILi256EEENSA_ILi32EEEEEENS_12float_e4m3_tENS5_IJlSC_lEEESJ_SK_NS4_8TiledMMAINS4_8MMA_AtomIJNS4_10MMA_TraitsINS4_25SM100_MMA_F8F6F4_2x1SM_SSEJSJ_SJ_fSF_SG_NS4_17integral_constantINS4_4UMMA5MajorELSR_0EEESS_NSP_INSQ_7ScaleInELST_0EEESU_EEEEEENS4_6LayoutINS5_IJSC_SC_SC_EEENS5_IJNSA_ILi0EEESZ_SZ_EEEEENS5_IJNS4_10UnderscoreES12_S12_EEEEENS4_18SM100_TMA_2SM_LOADENS4_14ComposedLayoutINS4_7SwizzleILi1ELi4ELi3EEENS4_18smem_ptr_flag_bitsILi8EEENSX_INS5_IJNSA_ILi8EEESH_EEENS5_IJSH_SC_EEEEEEEvNS4_8identityES15_S1F_vS1G_EENS_8epilogue10collective18CollectiveEpilogueINS1I_23Sm100TmaWarpSpecializedILi4ELi2ELi32ELb0ELb0EEEJNS5_IJNSA_ILi64EEESG_SH_EEENS5_IJNSX_IS1N_SC_EENSX_INS5_IJSH_SB_EEENS5_IJSC_SF_EEEEEEEESJ_SK_SJ_SK_NS1I_6fusion15FusionCallbacksIS1M_NS1U_17LinearCombinationISJ_fSJ_fLNS_15FloatRoundStyleE2EEES1O_S1T_JEEENS4_5SM1004TMEM4LOAD26SM100_TMEM_LOAD_32dp32b32xENS4_13SM90_TMA_LOADES1F_NS4_39AutoVectorizingCopyWithAssumedAlignmentILi128EEENS4_14SM90_TMA_STOREES1F_S26_S26_EEEvvEEEEvNT_6ParamsE:
        .type           _ZN7cutlass13device_kernelINS_4gemm6kernel13GemmUniversalIN4cute5tupleIJiiiiEEENS1_10collective13CollectiveMmaINS1_35MainloopSm100TmaUmmaWarpSpecializedILi4ELi2ELi4ENS5_IJNS4_1CILi2EEENSA_ILi1EEESC_EEEEENS5_IJNSA_ILi128EEENSA_ILi256EEENSA_ILi32EEEEEENS_12float_e4m3_tENS5_IJlSC_lEEESJ_SK_NS4_8TiledMMAINS4_8MMA_AtomIJNS4_10MMA_TraitsINS4_25SM100_MMA_F8F6F4_2x1SM_SSEJSJ_SJ_fSF_SG_NS4_17integral_constantINS4_4UMMA5MajorELSR_0EEESS_NSP_INSQ_7ScaleInELST_0EEESU_EEEEEENS4_6LayoutINS5_IJSC_SC_SC_EEENS5_IJNSA_ILi0EEESZ_SZ_EEEEENS5_IJNS4_10UnderscoreES12_S12_EEEEENS4_18SM100_TMA_2SM_LOADENS4_14ComposedLayoutINS4_7SwizzleILi1ELi4ELi3EEENS4_18smem_ptr_flag_bitsILi8EEENSX_INS5_IJNSA_ILi8EEESH_EEENS5_IJSH_SC_EEEEEEEvNS4_8identityES15_S1F_vS1G_EENS_8epilogue10collective18CollectiveEpilogueINS1I_23Sm100TmaWarpSpecializedILi4ELi2ELi32ELb0ELb0EEEJNS5_IJNSA_ILi64EEESG_SH_EEENS5_IJNSX_IS1N_SC_EENSX_INS5_IJSH_SB_EEENS5_IJSC_SF_EEEEEEEESJ_SK_SJ_SK_NS1I_6fusion15FusionCallbacksIS1M_NS1U_17LinearCombinationISJ_fSJ_fLNS_15FloatRoundStyleE2EEES1O_S1T_JEEENS4_5SM1004TMEM4LOAD26SM100_TMEM_LOAD_32dp32b32xENS4_13SM90_TMA_LOADES1F_NS4_39AutoVectorizingCopyWithAssumedAlignmentILi128EEENS4_14SM90_TMA_STOREES1F_S26_S26_EEEvvEEEEvNT_6ParamsE,@function
        .size           _ZN7cutlass13device_kernelINS_4gemm6kernel13GemmUniversalIN4cute5tupleIJiiiiEEENS1_10collective13CollectiveMmaINS1_35MainloopSm100TmaUmmaWarpSpecializedILi4ELi2ELi4ENS5_IJNS4_1CILi2EEENSA_ILi1EEESC_EEEEENS5_IJNSA_ILi128EEENSA_ILi256EEENSA_ILi32EEEEEENS_12float_e4m3_tENS5_IJlSC_lEEESJ_SK_NS4_8TiledMMAINS4_8MMA_AtomIJNS4_10MMA_TraitsINS4_25SM100_MMA_F8F6F4_2x1SM_SSEJSJ_SJ_fSF_SG_NS4_17integral_constantINS4_4UMMA5MajorELSR_0EEESS_NSP_INSQ_7ScaleInELST_0EEESU_EEEEEENS4_6LayoutINS5_IJSC_SC_SC_EEENS5_IJNSA_ILi0EEESZ_SZ_EEEEENS5_IJNS4_10UnderscoreES12_S12_EEEEENS4_18SM100_TMA_2SM_LOADENS4_14ComposedLayoutINS4_7SwizzleILi1ELi4ELi3EEENS4_18smem_ptr_flag_bitsILi8EEENSX_INS5_IJNSA_ILi8EEESH_EEENS5_IJSH_SC_EEEEEEEvNS4_8identityES15_S1F_vS1G_EENS_8epilogue10collective18CollectiveEpilogueINS1I_23Sm100TmaWarpSpecializedILi4ELi2ELi32ELb0ELb0EEEJNS5_IJNSA_ILi64EEESG_SH_EEENS5_IJNSX_IS1N_SC_EENSX_INS5_IJSH_SB_EEENS5_IJSC_SF_EEEEEEEESJ_SK_SJ_SK_NS1I_6fusion15FusionCallbacksIS1M_NS1U_17LinearCombinationISJ_fSJ_fLNS_15FloatRoundStyleE2EEES1O_S1T_JEEENS4_5SM1004TMEM4LOAD26SM100_TMEM_LOAD_32dp32b32xENS4_13SM90_TMA_LOADES1F_NS4_39AutoVectorizingCopyWithAssumedAlignmentILi128EEENS4_14SM90_TMA_STOREES1F_S26_S26_EEEvvEEEEvNT_6ParamsE,(.L_x_191 - _ZN7cutlass13device_kernelINS_4gemm6kernel13GemmUniversalIN4cute5tupleIJiiiiEEENS1_10collective13CollectiveMmaINS1_35MainloopSm100TmaUmmaWarpSpecializedILi4ELi2ELi4ENS5_IJNS4_1CILi2EEENSA_ILi1EEESC_EEEEENS5_IJNSA_ILi128EEENSA_ILi256EEENSA_ILi32EEEEEENS_12float_e4m3_tENS5_IJlSC_lEEESJ_SK_NS4_8TiledMMAINS4_8MMA_AtomIJNS4_10MMA_TraitsINS4_25SM100_MMA_F8F6F4_2x1SM_SSEJSJ_SJ_fSF_SG_NS4_17integral_constantINS4_4UMMA5MajorELSR_0EEESS_NSP_INSQ_7ScaleInELST_0EEESU_EEEEEENS4_6LayoutINS5_IJSC_SC_SC_EEENS5_IJNSA_ILi0EEESZ_SZ_EEEEENS5_IJNS4_10UnderscoreES12_S12_EEEEENS4_18SM100_TMA_2SM_LOADENS4_14ComposedLayoutINS4_7SwizzleILi1ELi4ELi3EEENS4_18smem_ptr_flag_bitsILi8EEENSX_INS5_IJNSA_ILi8EEESH_EEENS5_IJSH_SC_EEEEEEEvNS4_8identityES15_S1F_vS1G_EENS_8epilogue10collective18CollectiveEpilogueINS1I_23Sm100TmaWarpSpecializedILi4ELi2ELi32ELb0ELb0EEEJNS5_IJNSA_ILi64EEESG_SH_EEENS5_IJNSX_IS1N_SC_EENSX_INS5_IJSH_SB_EEENS5_IJSC_SF_EEEEEEEESJ_SK_SJ_SK_NS1I_6fusion15FusionCallbacksIS1M_NS1U_17LinearCombinationISJ_fSJ_fLNS_15FloatRoundStyleE2EEES1O_S1T_JEEENS4_5SM1004TMEM4LOAD26SM100_TMEM_LOAD_32dp32b32xENS4_13SM90_TMA_LOADES1F_NS4_39AutoVectorizingCopyWithAssumedAlignmentILi128EEENS4_14SM90_TMA_STOREES1F_S26_S26_EEEvvEEEEvNT_6ParamsE)
        .other          _ZN7cutlass13device_kernelINS_4gemm6kernel13GemmUniversalIN4cute5tupleIJiiiiEEENS1_10collective13CollectiveMmaINS1_35MainloopSm100TmaUmmaWarpSpecializedILi4ELi2ELi4ENS5_IJNS4_1CILi2EEENSA_ILi1EEESC_EEEEENS5_IJNSA_ILi128EEENSA_ILi256EEENSA_ILi32EEEEEENS_12float_e4m3_tENS5_IJlSC_lEEESJ_SK_NS4_8TiledMMAINS4_8MMA_AtomIJNS4_10MMA_TraitsINS4_25SM100_MMA_F8F6F4_2x1SM_SSEJSJ_SJ_fSF_SG_NS4_17integral_constantINS4_4UMMA5MajorELSR_0EEESS_NSP_INSQ_7ScaleInELST_0EEESU_EEEEEENS4_6LayoutINS5_IJSC_SC_SC_EEENS5_IJNSA_ILi0EEESZ_SZ_EEEEENS5_IJNS4_10UnderscoreES12_S12_EEEEENS4_18SM100_TMA_2SM_LOADENS4_14ComposedLayoutINS4_7SwizzleILi1ELi4ELi3EEENS4_18smem_ptr_flag_bitsILi8EEENSX_INS5_IJNSA_ILi8EEESH_EEENS5_IJSH_SC_EEEEEEEvNS4_8identityES15_S1F_vS1G_EENS_8epilogue10collective18CollectiveEpilogueINS1I_23Sm100TmaWarpSpecializedILi4ELi2ELi32ELb0ELb0EEEJNS5_IJNSA_ILi64EEESG_SH_EEENS5_IJNSX_IS1N_SC_EENSX_INS5_IJSH_SB_EEENS5_IJSC_SF_EEEEEEEESJ_SK_SJ_SK_NS1I_6fusion15FusionCallbacksIS1M_NS1U_17LinearCombinationISJ_fSJ_fLNS_15FloatRoundStyleE2EEES1O_S1T_JEEENS4_5SM1004TMEM4LOAD26SM100_TMEM_LOAD_32dp32b32xENS4_13SM90_TMA_LOADES1F_NS4_39AutoVectorizingCopyWithAssumedAlignmentILi128EEENS4_14SM90_TMA_STOREES1F_S26_S26_EEEvvEEEEvNT_6ParamsE,@"STO_CUDA_ENTRY STV_DEFAULT"
_ZN7cutlass13device_kernelINS_4gemm6kernel13GemmUniversalIN4cute5tupleIJiiiiEEENS1_10collective13CollectiveMmaINS1_35MainloopSm100TmaUmmaWarpSpecializedILi4ELi2ELi4ENS5_IJNS4_1CILi2EEENSA_ILi1EEESC_EEEEENS5_IJNSA_ILi128EEENSA_ILi256EEENSA_ILi32EEEEEENS_12float_e4m3_tENS5_IJlSC_lEEESJ_SK_NS4_8TiledMMAINS4_8MMA_AtomIJNS4_10MMA_TraitsINS4_25SM100_MMA_F8F6F4_2x1SM_SSEJSJ_SJ_fSF_SG_NS4_17integral_constantINS4_4UMMA5MajorELSR_0EEESS_NSP_INSQ_7ScaleInELST_0EEESU_EEEEEENS4_6LayoutINS5_IJSC_SC_SC_EEENS5_IJNSA_ILi0EEESZ_SZ_EEEEENS5_IJNS4_10UnderscoreES12_S12_EEEEENS4_18SM100_TMA_2SM_LOADENS4_14ComposedLayoutINS4_7SwizzleILi1ELi4ELi3EEENS4_18smem_ptr_flag_bitsILi8EEENSX_INS5_IJNSA_ILi8EEESH_EEENS5_IJSH_SC_EEEEEEEvNS4_8identityES15_S1F_vS1G_EENS_8epilogue10collective18CollectiveEpilogueINS1I_23Sm100TmaWarpSpecializedILi4ELi2ELi32ELb0ELb0EEEJNS5_IJNSA_ILi64EEESG_SH_EEENS5_IJNSX_IS1N_SC_EENSX_INS5_IJSH_SB_EEENS5_IJSC_SF_EEEEEEEESJ_SK_SJ_SK_NS1I_6fusion15FusionCallbacksIS1M_NS1U_17LinearCombinationISJ_fSJ_fLNS_15FloatRoundStyleE2EEES1O_S1T_JEEENS4_5SM1004TMEM4LOAD26SM100_TMEM_LOAD_32dp32b32xENS4_13SM90_TMA_LOADES1F_NS4_39AutoVectorizingCopyWithAssumedAlignmentILi128EEENS4_14SM90_TMA_STOREES1F_S26_S26_EEEvvEEEEvNT_6ParamsE:
[----:B------:R-:W1:Y:S01]  /*0000*/  LDC R1, c[0x0][0x37c] ;  /* 0x0000df00ff017b82 */ /* 0x000e620000000800 */
[----:B------:R-:W2:Y:S01]  /*0010*/  S2R R109, SR_TID.X ;  /* 0x00000000006d7919 */ /* 0x000ea20000002100 */
[----:B------:R-:W3:Y:S06]  /*0020*/  LDCU.64 UR6, c[0x0][0x890] ;  /* 0x00011200ff0677ac */ /* 0x000eec0008000a00 */
[----:B------:R-:W4:Y:S01]  /*0030*/  S2UR UR37, SR_CgaCtaId ;  /* 0x00000000002579c3 */ /* 0x000f220000008800 */
[----:B------:R-:W-:Y:S02]  /*0040*/  PRMT R96, RZ, 0x7610, R96 ;  /* 0x00007610ff607816 */ /* 0x000fe40000000060 */
[----:B------:R-:W-:Y:S01]  /*0050*/  ELECT P1, URZ, PT ;  /* 0x0000000000ff782f */ /* 0x000fe20003820000 */
[----:B------:R-:W1:Y:S01]  /*0060*/  LDCU.64 UR46, c[0x0][0x358] ;  /* 0x00006b00ff2e77ac */ /* 0x000e620008000a00 */
[----:B---3--:R-:W-:-:S04]  /*0070*/  UISETP.NE.U32.AND UP0, UPT, UR6, URZ, UPT ;  /* 0x000000ff0600728c */ /* 0x008fc8000bf05070 */
[----:B------:R-:W-:Y:S02]  /*0080*/  UISETP.NE.AND.EX UP0, UPT, UR7, URZ, UPT, UP0 ;  /* 0x000000ff0700728c */ /* 0x000fe4000bf05300 */
[----:B----4-:R-:W-:Y:S02]  /*0090*/  ULOP3.LUT UR5, UR37, 0x1, URZ, 0xc0, !UPT ;  /* 0x0000000125057892 */ /* 0x010fe4000f8ec0ff */
[----:B------:R-:W-:Y:S01]  /*00a0*/  ULOP3.LUT UR4, UR37, 0x1, URZ, 0x3c, !UPT ;  /* 0x0000000125047892 */ /* 0x000fe2000f8e3cff */
[----:B--2---:R-:W-:-:S05]  /*00b0*/  SHF.R.U32.HI R102, RZ, 0x5, R109 ;  /* 0x00000005ff667819 */ /* 0x004fca000001166d */
[----:B------:R-:W2:Y:S02]  /*00c0*/  SHFL.IDX PT, R0, R102, RZ, 0x1f ;  /* 0x00001fff66007589 */ /* 0x000ea400000e0000 */
[----:B--2---:R-:W-:Y:S01]  /*00d0*/  R2UR UR10, R0 ;  /* 0x00000000000a72ca */ /* 0x004fe200000e0000 */
[----:B-1----:R-:W-:-:S14]  /*00e0*/  BRA.U UP0, `(.L_x_0) ;  /* 0x00000001002c7547 */ /* 0x002fdc000b800000 */
[----:B------:R-:W1:Y:S02]  /*00f0*/  LDCU.64 UR8, c[0x0][0x888] ;  /* 0x00011100ff0877ac */ /* 0x000e640008000a00 */
[----:B-1----:R-:W-:-:S04]  /*0100*/  UISETP.NE.U32.AND UP0, UPT, UR8, URZ, UPT ;  /* 0x000000ff0800728c */ /* 0x002fc8000bf05070 */
[----:B------:R-:W-:-:S09]  /*0110*/  UISETP.NE.AND.EX UP0, UPT, UR9, URZ, UPT, UP0 ;  /* 0x000000ff0900728c */ /* 0x000fd2000bf05300 */
[----:B------:R-:W-:Y:S05]  /*0120*/  BRA.U !UP0, `(.L_x_1) ;  /* 0x0000000108107547 */ /* 0x000fea000b800000 */
[----:B------:R-:W1:Y:S02]  /*0130*/  LDC.64 R2, c[0x0][0x888] ;  /* 0x00022200ff027b82 */ /* 0x000e640000000a00 */
[----:B-1----:R1:W5:Y:S01]  /*0140*/  LDG.E R49, desc[UR46][R2.64] ;  /* 0x0000002e02317981 */ /* 0x002362000c1e1900 */
[----:B------:R-:W-:Y:S01]  /*0150*/  HFMA2 R96, -RZ, RZ, 0, 5.9604644775390625e-08 ;  /* 0x00000001ff607431 */ /* 0x000fe200000001ff */
[----:B------:R-:W-:Y:S05]  /*0160*/  BRA `(.L_x_0) ;  /* 0x00000000000c7947 */ /* 0x000fea0003800000 */
.L_x_1:
[----:B------:R-:W1:Y:S01]  /*0170*/  LDCU UR8, c[0x0][0x880] ;  /* 0x00011000ff0877ac */ /* 0x000e620008000800 */
[----:B------:R-:W-:Y:S01]  /*0180*/  HFMA2 R96, -RZ, RZ, 0, 5.9604644775390625e-08 ;  /* 0x00000001ff607431 */ /* 0x000fe200000001ff */
[----:B-1----:R-:W-:-:S07]  /*0190*/  MOV R49, UR8 ;  /* 0x0000000800317c02 */ /* 0x002fce0008000f00 */
.L_x_0:
[----:B------:R-:W2:Y:S02]  /*01a0*/  LDCU.64 UR8, c[0x0][0x8b0] ;  /* 0x00011600ff0877ac */ /* 0x000ea40008000a00 */
[----:B--2---:R-:W-:-:S04]  /*01b0*/  UISETP.NE.U32.AND UP0, UPT, UR8, URZ, UPT ;  /* 0x000000ff0800728c */ /* 0x004fc8000bf05070 */
[----:B------:R-:W-:-:S09]  /*01c0*/  UISETP.NE.AND.EX UP0, UPT, UR9, URZ, UPT, UP0 ;  /* 0x000000ff0900728c */ /* 0x000fd2000bf05300 */
[----:B------:R-:W-:Y:S05]  /*01d0*/  BRA.U UP0, `(.L_x_2) ;  /* 0x0000000100247547 */ /* 0x000fea000b800000 */
[----:B------:R-:W2:Y:S02]  /*01e0*/  LDCU.64 UR8, c[0x0][0x8a8] ;  /* 0x00011500ff0877ac */ /* 0x000ea40008000a00 */
[----:B--2---:R-:W-:-:S04]  /*01f0*/  UISETP.NE.U32.AND UP0, UPT, UR8, URZ, UPT ;  /* 0x000000ff0800728c */ /* 0x004fc8000bf05070 */
[----:B------:R-:W-:-:S09]  /*0200*/  UISETP.NE.AND.EX UP0, UPT, UR9, URZ, UPT, UP0 ;  /* 0x000000ff0900728c */ /* 0x000fd2000bf05300 */
[----:B------:R-:W-:Y:S05]  /*0210*/  BRA.U !UP0, `(.L_x_3) ;  /* 0x00000001080c7547 */ /* 0x000fea000b800000 */
[----:B-1----:R-:W1:Y:S02]  /*0220*/  LDC.64 R2, c[0x0][0x8a8] ;  /* 0x00022a00ff027b82 */ /* 0x002e640000000a00 */
[----:B-1----:R2:W5:Y:S01]  /*0230*/  LDG.E R47, desc[UR46][R2.64] ;  /* 0x0000002e022f7981 */ /* 0x002562000c1e1900 */
[----:B------:R-:W-:Y:S05]  /*0240*/  BRA `(.L_x_2) ;  /* 0x0000000000087947 */ /* 0x000fea0003800000 */
.L_x_3:
[----:B------:R-:W2:Y:S02]  /*0250*/  LDCU UR8, c[0x0][0x8a0] ;  /* 0x00011400ff0877ac */ /* 0x000ea40008000800 */
[----:B--2---:R-:W-:Y:S02]  /*0260*/  MOV R47, UR8 ;  /* 0x00000008002f7c02 */ /* 0x004fe40008000f00 */
.L_x_2:
[----:B------:R-:W-:Y:S01]  /*0270*/  IMAD.U32 R0, RZ, RZ, UR10 ;  /* 0x0000000aff007e24 */ /* 0x000fe2000f8e00ff */
[----:B------:R-:W-:Y:S04]  /*0280*/  BSSY.RECONVERGENT B0, `(.L_x_4) ;  /* 0x000000c000007945 */ /* 0x000fe80003800200 */
[C---:B------:R-:W-:Y:S02]  /*0290*/  ISETP.NE.OR P2, PT, R0.reuse, 0x1, !P1 ;  /* 0x000000010000780c */ /* 0x040fe40004f45670 */
[----:B------:R-:W-:-:S11]  /*02a0*/  ISETP.NE.OR P0, PT, R0, 0x3, !P1 ;  /* 0x000000030000780c */ /* 0x000fd60004f05670 */
[----:B------:R-:W-:Y:S05]  /*02b0*/  @P2 BRA `(.L_x_5) ;  /* 0x0000000000202947 */ /* 0x000fea0003800000 */
[----:B------:R-:W3:Y:S02]  /*02c0*/  LDCU.64 UR8, c[0x0][0x348] ;  /* 0x00006900ff0877ac */ /* 0x000ee40008000a00 */
[----:B---3--:R-:W-:Y:S02]  /*02d0*/  UIADD3 UR12, UP1, UPT, UR8, 0x80, URZ ;  /* 0x00000080080c7890 */ /* 0x008fe4000ff3e0ff */
[----:B------:R-:W-:Y:S02]  /*02e0*/  UIADD3 UR8, UP0, UPT, UR8, 0x180, URZ ;  /* 0x0000018008087890 */ /* 0x000fe4000ff1e0ff */
[----:B------:R-:W-:Y:S02]  /*02f0*/  UIADD3.X UR13, UPT, UPT, URZ, UR9, URZ, UP1, !UPT ;  /* 0x00000009ff0d7290 */ /* 0x000fe40008ffe4ff */
[----:B------:R-:W-:-:S07]  /*0300*/  UIADD3.X UR9, UPT, UPT, URZ, UR9, URZ, UP0, !UPT ;  /* 0x00000009ff097290 */ /* 0x000fce00087fe4ff */
[----:B------:R3:W-:Y:S02]  /*0310*/  UTMACCTL.PF [UR12] ;  /* 0x000000000c0079b9 */ /* 0x0007e40008040000 */
[----:B------:R3:W-:Y:S02]  /*0320*/  UTMACCTL.PF [UR8] ;  /* 0x00000000080079b9 */ /* 0x0007e40008040000 */
[----:B---3--:R-:W-:Y:S01]  /*0330*/  NOP ;  /* 0x0000000000007918 */ /* 0x008fe20000000000 */
.L_x_5:
[----:B------:R-:W-:Y:S05]  /*0340*/  BSYNC.RECONVERGENT B0 ;  /* 0x0000000000007941 */ /* 0x000fea0003800200 */
.L_x_4:
[----:B------:R-:W-:Y:S04]  /*0350*/  BSSY.RECONVERGENT B0, `(.L_x_6) ;  /* 0x000000a000007945 */ /* 0x000fe80003800200 */
        /* <DEDUP_REMOVED lines=9> */
.L_x_7:
[----:B------:R-:W-:Y:S05]  /*03f0*/  BSYNC.RECONVERGENT B0 ;  /* 0x0000000000007941 */ /* 0x000fea0003800200 */
.L_x_6:
[----:B------:R-:W3:Y:S01]  /*0400*/  LDCU.64 UR8, c[0x0][0x888] ;  /* 0x00011100ff0877ac */ /* 0x000ee20008000a00 */
[----:B------:R-:W-:Y:S02]  /*0410*/  UISETP.EQ.U32.AND UP1, UPT, UR6, URZ, UPT ;  /* 0x000000ff0600728c */ /* 0x000fe4000bf22070 */
[----:B------:R-:W-:Y:S02]  /*0420*/  UPLOP3.LUT UP5, UPT, UPT, UPT, UPT, 0x80, 0x8 ;  /* 0x000000000008789c */ /* 0x000fe40003faf070 */
[----:B---3--:R-:W-:-:S04]  /*0430*/  UISETP.NE.U32.AND UP0, UPT, UR8, URZ, UPT ;  /* 0x000000ff0800728c */ /* 0x008fc8000bf05070 */
[----:B------:R-:W-:-:S04]  /*0440*/  UISETP.NE.AND.EX UP0, UPT, UR9, URZ, UPT, UP0 ;  /* 0x000000ff0900728c */ /* 0x000fc8000bf05300 */
[----:B------:R-:W-:-:S04]  /*0450*/  UISETP.EQ.OR.EX UP2, UPT, UR7, URZ, !UP0, UP1 ;  /* 0x000000ff0700728c */ /* 0x000fc8000c742710 */
[----:B------:R-:W-:-:S05]  /*0460*/  UP2UR UR50, UPR, URZ, 0x4 ;  /* 0x00000004ff327883 */ /* 0x000fca0008000000 */
[----:B------:R-:W-:Y:S07]  /*0470*/  BRA.U !UP2, `(.L_x_8) ;  /* 0x000000010a207547 */ /* 0x000fee000b800000 */
[----:B------:R-:W-:Y:S01]  /*0480*/  UISETP.NE.U32.AND UP2, UPT, UR6, URZ, UPT ;  /* 0x000000ff0600728c */ /* 0x000fe2000bf45070 */
[----:B-----5:R-:W-:Y:S01]  /*0490*/  FSETP.NEU.AND P0, PT, R49, RZ, PT ;  /* 0x000000ff3100720b */ /* 0x020fe20003f0d000 */
[----:B------:R-:W-:Y:S02]  /*04a0*/  USEL UR6, URZ, 0xffffffff, UP0 ;  /* 0xffffffffff067887 */ /* 0x000fe40008000000 */
[----:B------:R-:W-:-:S10]  /*04b0*/  UISETP.NE.AND.EX UP2, UPT, UR7, URZ, UPT, UP2 ;  /* 0x000000ff0700728c */ /* 0x000fd4000bf45320 */
[----:B------:R-:W-:Y:S01]  /*04c0*/  VOTEU.ANY UP1, P0 ;  /* 0x0000000000ff7886 */ /* 0x000fe20000020100 */
[----:B------:R-:W-:-:S04]  /*04d0*/  @!UP2 USEL UR6, URZ, 0xffffffff, UP1 ;  /* 0xffffffffff06a887 */ /* 0x000fc80008800000 */
[----:B------:R-:W-:-:S04]  /*04e0*/  ULOP3.LUT UR6, UR6, 0x1, URZ, 0xc0, !UPT ;  /* 0x0000000106067892 */ /* 0x000fc8000f8ec0ff */
[----:B------:R-:W-:-:S11]  /*04f0*/  UISETP.NE.U32.AND UP5, UPT, UR6, 0x1, UPT ;  /* 0x000000010600788c */ /* 0x000fd6000bfa5070 */
.L_x_8:
[----:B------:R-:W3:Y:S01]  /*0500*/  SHFL.IDX PT, R0, R102, RZ, 0x1f ;  /* 0x00001fff66007589 */ /* 0x000ee200000e0000 */
[----:B------:R-:W-:-:S04]  /*0510*/  UISETP.NE.AND UP1, UPT, UR10, 0x2, UPT ;  /* 0x000000020a00788c */ /* 0x000fc8000bf25270 */
[----:B------:R-:W-:Y:S02]  /*0520*/  UISETP.EQ.AND UP2, UPT, UR5, URZ, !UP1 ;  /* 0x000000ff0500728c */ /* 0x000fe4000cf42270 */
[----:B------:R-:W-:-:S04]  /*0530*/  USEL UR6, URZ, 0x1, UP1 ;  /* 0x00000001ff067887 */ /* 0x000fc80008800000 */
[----:B------:R-:W-:Y:S02]  /*0540*/  PLOP3.LUT P5, PT, P1, PT, UP2, 0x80, 0x8 ;  /* 0x000000000008781c */ /* 0x000fe40000faf028 */
[----:B---3--:R-:W-:-:S13]  /*0550*/  ISETP.NE.AND P0, PT, R0, RZ, PT ;  /* 0x000000ff0000720c */ /* 0x008fda0003f05270 */
[----:B------:R-:W-:Y:S05]  /*0560*/  @P0 BRA `(.L_x_9) ;  /* 0x0000000000440947 */ /* 0x000fea0003800000 */
[----:B------:R-:W-:Y:S01]  /*0570*/  UMOV UR8, 0x400 ;  /* 0x0000040000087882 */ /* 0x000fe20000000000 */
[----:B------:R-:W-:Y:S01]  /*0580*/  UMOV UR7, 0x1 ;  /* 0x0000000100077882 */ /* 0x000fe20000000000 */
[----:B------:R-:W-:Y:S02]  /*0590*/  ULEA UR8, UR37, UR8, 0x18 ;  /* 0x0000000825087291 */ /* 0x000fe4000f8ec0ff */
[----:B------:R-:W-:-:S04]  /*05a0*/  UIADD3 UR12, UPT, UPT, -UR7, 0x100000, URZ ;  /* 0x00100000070c7890 */ /* 0x000fc8000fffe1ff */
[----:B------:R-:W-:Y:S02]  /*05b0*/  USHF.L.U32 UR13, UR12, 0xb, URZ ;  /* 0x0000000b0c0d7899 */ /* 0x000fe400080006ff */
[----:B------:R-:W-:Y:S01]  /*05c0*/  USHF.L.U32 UR12, UR12, 0x1, URZ ;  /* 0x000000010c0c7899 */ /* 0x000fe200080006ff */
[----:B------:R-:W-:Y:S01]  /*05d0*/  ELECT P0, URZ, PT ;  /* 0x0000000000ff782f */ /* 0x000fe20003800000 */
[----:B------:R-:W3:Y:S10]  /*05e0*/  FENCE.VIEW.ASYNC.S ;  /* 0x00000000000073c6 */ /* 0x000ef40000000000 */
[----:B---3--:R3:W4:Y:S01]  /*05f0*/  SYNCS.EXCH.64 URZ, [UR8], UR12 ;  /* 0x0000000c08ff75b2 */ /* 0x0087220008000100 */
[----:B------:R3:W1:Y:S01]  /*0600*/  SYNCS.EXCH.64 URZ, [UR8+0x20], UR12 ;  /* 0x0000200c08ff75b2 */ /* 0x0006620008000100 */
[----:B------:R3:W1:Y:S01]  /*0610*/  SYNCS.EXCH.64 URZ, [UR8+0x8], UR12 ;  /* 0x0000080c08ff75b2 */ /* 0x0006620008000100 */
[----:B------:R3:W1:Y:S01]  /*0620*/  SYNCS.EXCH.64 URZ, [UR8+0x28], UR12 ;  /* 0x0000280c08ff75b2 */ /* 0x0006620008000100 */
[----:B------:R3:W1:Y:S01]  /*0630*/  SYNCS.EXCH.64 URZ, [UR8+0x10], UR12 ;  /* 0x0000100c08ff75b2 */ /* 0x0006620008000100 */
[----:B------:R3:W1:Y:S01]  /*0640*/  SYNCS.EXCH.64 URZ, [UR8+0x30], UR12 ;  /* 0x0000300c08ff75b2 */ /* 0x0006620008000100 */
[----:B------:R3:W1:Y:S01]  /*0650*/  SYNCS.EXCH.64 URZ, [UR8+0x18], UR12 ;  /* 0x0000180c08ff75b2 */ /* 0x0006620008000100 */
[----:B------:R3:W1:Y:S01]  /*0660*/  SYNCS.EXCH.64 URZ, [UR8+0x38], UR12 ;  /* 0x0000380c08ff75b2 */ /* 0x0006620008000100 */
[----:B------:R-:W-:Y:S01]  /*0670*/  NOP ;  /* 0x0000000000007918 */ /* 0x000fe20000000000 */
.L_x_9:
[----:B------:R-:W2:Y:S01]  /*0680*/  SHFL.IDX PT, R0, R102, RZ, 0x1f ;  /* 0x00001fff66007589 */ /* 0x000ea200000e0000 */
[----:B------:R-:W-:Y:S01]  /*0690*/  NOP ;  /* 0x0000000000007918 */ /* 0x000fe20000000000 */
[----:B--2---:R-:W-:-:S13]  /*06a0*/  ISETP.NE.AND P0, PT, R0, 0x1, PT ;  /* 0x000000010000780c */ /* 0x004fda0003f05270 */
[----:B------:R-:W-:Y:S05]  /*06b0*/  @P0 BRA `(.L_x_10) ;  /* 0x0000000000540947 */ /* 0x000fea0003800000 */
[----:B------:R-:W-:Y:S01]  /*06c0*/  UMOV UR9, 0x400 ;  /* 0x0000040000097882 */ /* 0x000fe20000000000 */
[----:B---3--:R-:W-:Y:S01]  /*06d0*/  UMOV UR8, 0x20 ;  /* 0x0000002000087882 */ /* 0x008fe20000000000 */
[----:B------:R-:W-:Y:S01]  /*06e0*/  UMOV UR7, 0x80 ;  /* 0x0000008000077882 */ /* 0x000fe20000000000 */
[----:B------:R-:W-:Y:S02]  /*06f0*/  ULEA UR9, UR37, UR9, 0x18 ;  /* 0x0000000925097291 */ /* 0x000fe4000f8ec0ff */
[----:B------:R-:W-:-:S04]  /*0700*/  UIADD3 UR12, UPT, UPT, -UR8, 0x100000, URZ ;  /* 0x00100000080c7890 */ /* 0x000fc8000fffe1ff */
[----:B------:R-:W-:Y:S02]  /*0710*/  USHF.L.U32 UR13, UR12, 0xb, URZ ;  /* 0x0000000b0c0d7899 */ /* 0x000fe400080006ff */
[----:B------:R-:W-:Y:S02]  /*0720*/  USHF.L.U32 UR12, UR12, 0x1, URZ ;  /* 0x000000010c0c7899 */ /* 0x000fe400080006ff */
[----:B------:R-:W-:-:S04]  /*0730*/  UIADD3 UR14, UPT, UPT, -UR7, 0x100000, URZ ;  /* 0x00100000070e7890 */ /* 0x000fc8000fffe1ff */
[----:B------:R-:W-:Y:S02]  /*0740*/  USHF.L.U32 UR15, UR14, 0xb, URZ ;  /* 0x0000000b0e0f7899 */ /* 0x000fe400080006ff */
[----:B------:R-:W-:Y:S01]  /*0750*/  USHF.L.U32 UR14, UR14, 0x1, URZ ;  /* 0x000000010e0e7899 */ /* 0x000fe200080006ff */
[----:B------:R-:W-:Y:S01]  /*0760*/  ELECT P0, URZ, PT ;  /* 0x0000000000ff782f */ /* 0x000fe20003800000 */
[----:B------:R-:W2:Y:S02]  /*0770*/  FENCE.VIEW.ASYNC.S ;  /* 0x00000000000073c6 */ /* 0x000ea40000000000 */
[----:B--2---:R2:W3:Y:S08]  /*0780*/  SYNCS.EXCH.64 URZ, [UR9+0x40], UR12 ;  /* 0x0000400c09ff75b2 */ /* 0x0044f00008000100 */
        /* <DEDUP_REMOVED lines=8> */
.L_x_10:
[----:B------:R-:W4:Y:S01]  /*0810*/  SHFL.IDX PT, R0, R102, RZ, 0x1f ;  /* 0x00001fff66007589 */ /* 0x000f2200000e0000 */
[----:B------:R-:W-:Y:S01]  /*0820*/  NOP ;  /* 0x0000000000007918 */ /* 0x000fe20000000000 */
[----:B----4-:R-:W-:-:S13]  /*0830*/  ISETP.NE.AND P0, PT, R0, 0x3, PT ;  /* 0x000000030000780c */ /* 0x010fda0003f05270 */
[----:B------:R-:W-:Y:S05]  /*0840*/  @P0 BRA `(.L_x_11) ;  /* 0x00000000002c0947 */ /* 0x000fea0003800000 */
[----:B---3--:R-:W-:Y:S01]  /*0850*/  UMOV UR8, 0x400 ;  /* 0x0000040000087882 */ /* 0x008fe20000000000 */
[----:B------:R-:W-:Y:S01]  /*0860*/  UMOV UR7, 0x20 ;  /* 0x0000002000077882 */ /* 0x000fe20000000000 */
[----:B------:R-:W-:Y:S02]  /*0870*/  ULEA UR8, UR37, UR8, 0x18 ;  /* 0x0000000825087291 */ /* 0x000fe4000f8ec0ff */
[----:B--2---:R-:W-:-:S04]  /*0880*/  UIADD3 UR12, UPT, UPT, -UR7, 0x100000, URZ ;  /* 0x00100000070c7890 */ /* 0x004fc8000fffe1ff */
[----:B------:R-:W-:Y:S02]  /*0890*/  USHF.L.U32 UR13, UR12, 0xb, URZ ;  /* 0x0000000b0c0d7899 */ /* 0x000fe400080006ff */
[----:B------:R-:W-:Y:S01]  /*08a0*/  USHF.L.U32 UR12, UR12, 0x1, URZ ;  /* 0x000000010c0c7899 */ /* 0x000fe200080006ff */
[----:B------:R-:W-:Y:S01]  /*08b0*/  ELECT P0, URZ, PT ;  /* 0x0000000000ff782f */ /* 0x000fe20003800000 */
[----:B------:R-:W2:Y:S10]  /*08c0*/  FENCE.VIEW.ASYNC.S ;  /* 0x00000000000073c6 */ /* 0x000eb40000000000 */
[----:B--2---:R4:W2:Y:S01]  /*08d0*/  SYNCS.EXCH.64 URZ, [UR8+0x80], UR12 ;  /* 0x0000800c08ff75b2 */ /* 0x0048a20008000100 */
[----:B------:R4:W3:Y:S02]  /*08e0*/  SYNCS.EXCH.64 URZ, [UR8+0x88], UR12 ;  /* 0x0000880c08ff75b2 */ /* 0x0008e40008000100 */
[----:B----4-:R-:W-:Y:S01]  /*08f0*/  NOP ;  /* 0x0000000000007918 */ /* 0x010fe20000000000 */
.L_x_11:
[----:B------:R-:W4:Y:S01]  /*0900*/  SHFL.IDX PT, R0, R102, RZ, 0x1f ;  /* 0x00001fff66007589 */ /* 0x000f2200000e0000 */
[----:B------:R-:W-:Y:S01]  /*0910*/  NOP ;  /* 0x0000000000007918 */ /* 0x000fe20000000000 */
[----:B----4-:R-:W-:-:S13]  /*0920*/  ISETP.NE.AND P0, PT, R0, 0x4, PT ;  /* 0x000000040000780c */ /* 0x010fda0003f05270 */
[----:B------:R-:W-:Y:S05]  /*0930*/  @P0 BRA `(.L_x_12) ;  /* 0x0000000000480947 */ /* 0x000fea0003800000 */
[----:B--2---:R-:W-:Y:S01]  /*0940*/  UMOV UR9, 0x1e0 ;  /* 0x000001e000097882 */ /* 0x004fe20000000000 */
[----:B---3--:R-:W-:Y:S01]  /*0950*/  UMOV UR8, 0x400 ;  /* 0x0000040000087882 */ /* 0x008fe20000000000 */
[----:B------:R-:W-:Y:S01]  /*0960*/  USEL UR9, UR9, 0x1a0, UP5 ;  /* 0x000001a009097887 */ /* 0x000fe2000a800000 */
        /* <DEDUP_REMOVED lines=10> */
[----:B--2---:R4:W2:Y:S08]  /*0a10*/  SYNCS.EXCH.64 URZ, [UR8+0x90], UR12 ;  /* 0x0000900c08ff75b2 */ /* 0x0048b00008000100 */
[----:B------:R4:W3:Y:S01]  /*0a20*/  SYNCS.EXCH.64 URZ, [UR8+0xa0], UR14 ;  /* 0x0000a00e08ff75b2 */ /* 0x0008e20008000100 */
[----:B------:R4:W1:Y:S01]  /*0a30*/  SYNCS.EXCH.64 URZ, [UR8+0x98], UR12 ;  /* 0x0000980c08ff75b2 */ /* 0x0008620008000100 */
[----:B------:R4:W1:Y:S02]  /*0a40*/  SYNCS.EXCH.64 URZ, [UR8+0xa8], UR14 ;  /* 0x0000a80e08ff75b2 */ /* 0x0008640008000100 */
[----:B----4-:R-:W-:Y:S01]  /*0a50*/  NOP ;  /* 0x0000000000007918 */ /* 0x010fe20000000000 */
.L_x_12:
[----:B------:R-:W4:Y:S01]  /*0a60*/  SHFL.IDX PT, R0, R102, RZ, 0x1f ;  /* 0x00001fff66007589 */ /* 0x000f2200000e0000 */
[----:B------:R-:W-:Y:S01]  /*0a70*/  NOP ;  /* 0x0000000000007918 */ /* 0x000fe20000000000 */
[----:B----4-:R-:W-:-:S13]  /*0a80*/  ISETP.NE.AND P0, PT, R0, 0x5, PT ;  /* 0x000000050000780c */ /* 0x010fda0003f05270 */
[----:B------:R-:W-:Y:S05]  /*0a90*/  @P0 BRA `(.L_x_13) ;  /* 0x0000000000540947 */ /* 0x000fea0003800000 */
[----:B--2---:R-:W-:Y:S01]  /*0aa0*/  UMOV UR9, 0x400 ;  /* 0x0000040000097882 */ /* 0x004fe20000000000 */
        /* <DEDUP_REMOVED lines=14> */
[----:B------:R4:W1:Y:S01]  /*0b90*/  SYNCS.EXCH.64 URZ, [UR9+0xd8], UR14 ;  /* 0x0000d80e09ff75b2 */ /* 0x0008620008000100 */
[----:B------:R4:W1:Y:S01]  /*0ba0*/  SYNCS.EXCH.64 URZ, [UR9+0xc0], UR12 ;  /* 0x0000c00c09ff75b2 */ /* 0x0008620008000100 */
[----:B------:R4:W1:Y:S01]  /*0bb0*/  SYNCS.EXCH.64 URZ, [UR9+0xe0], UR14 ;  /* 0x0000e00e09ff75b2 */ /* 0x0008620008000100 */
[----:B------:R4:W1:Y:S01]  /*0bc0*/  SYNCS.EXCH.64 URZ, [UR9+0xc8], UR12 ;  /* 0x0000c80c09ff75b2 */ /* 0x0008620008000100 */
[----:B------:R4:W1:Y:S02]  /*0bd0*/  SYNCS.EXCH.64 URZ, [UR9+0xe8], UR14 ;  /* 0x0000e80e09ff75b2 */ /* 0x0008640008000100 */
[----:B----4-:R-:W-:Y:S01]  /*0be0*/  NOP ;  /* 0x0000000000007918 */ /* 0x010fe20000000000 */
.L_x_13:
[----:B------:R-:W4:Y:S01]  /*0bf0*/  SHFL.IDX PT, R0, R102, RZ, 0x1f ;  /* 0x00001fff66007589 */ /* 0x000f2200000e0000 */
[----:B------:R-:W-:Y:S01]  /*0c00*/  ISETP.NE.OR P1, PT, RZ, UR10, !P1 ;  /* 0x0000000aff007c0c */ /* 0x000fe2000cf25670 */
        /* <DEDUP_REMOVED lines=12> */
[----:B------:R4:W3:Y:S01]  /*0cd0*/  SYNCS.EXCH.64 URZ, [UR8+0x100], UR12 ;  /* 0x0001000c08ff75b2 */ /* 0x0008e20008000100 */
[----:B------:R4:W1:Y:S01]  /*0ce0*/  SYNCS.EXCH.64 URZ, [UR8+0xf8], UR12 ;  /* 0x0000f80c08ff75b2 */ /* 0x0008620008000100 */
[----:B------:R4:W1:Y:S02]  /*0cf0*/  SYNCS.EXCH.64 URZ, [UR8+0x108], UR12 ;  /* 0x0001080c08ff75b2 */ /* 0x0008640008000100 */
[----:B----4-:R-:W-:Y:S01]  /*0d00*/  NOP ;  /* 0x0000000000007918 */ /* 0x010fe20000000000 */
.L_x_14:
[----:B------:R-:W-:Y:S01]  /*0d10*/  VOTEU.ALL UP1, P1 ;  /* 0x0000000000ff7886 */ /* 0x000fe20000820000 */
[----:B---3--:R-:W3:Y:S01]  /*0d20*/  LDCU UR8, c[0x0][0x36c] ;  /* 0x00006d80ff0877ac */ /* 0x008ee20008000800 */
[----:B------:R-:W-:Y:S01]  /*0d30*/  NOP ;  /* 0x0000000000007918 */ /* 0x000fe20000000000 */
[----:B------:R-:W-:Y:S01]  /*0d40*/  LOP3.LUT R10, R109, 0x1f, RZ, 0xc0, !PT ;  /* 0x0000001f6d0a7812 */ /* 0x000fe200078ec0ff */
[----:B--2---:R-:W-:Y:S01]  /*0d50*/  UMOV UR12, 0x20 ;  /* 0x00000020000c7882 */ /* 0x004fe20000000000 */
[----:B------:R-:W-:Y:S01]  /*0d60*/  @!UP1 UMOV UR7, 0x400 ;  /* 0x0000040000079882 */ /* 0x000fe20000000000 */
[----:B------:R-:W-:-:S04]  /*0d70*/  @!UP1 UIADD3 UR12, UPT, UPT, -UR12, 0x100000, URZ ;  /* 0x001000000c0c9890 */ /* 0x000fc8000fffe1ff */
[----:B------:R-:W-:Y:S02]  /*0d80*/  @!UP1 USHF.L.U32 UR13, UR12, 0xb, URZ ;  /* 0x0000000b0c0d9899 */ /* 0x000fe400080006ff */
[----:B------:R-:W-:Y:S02]  /*0d90*/  @!UP1 USHF.L.U32 UR12, UR12, 0x1, URZ ;  /* 0x000000010c0c9899 */ /* 0x000fe400080006ff */
[----:B------:R-:W-:Y:S01]  /*0da0*/  @!UP1 ULEA UR7, UR37, UR7, 0x18 ;  /* 0x0000000725079291 */ /* 0x000fe2000f8ec0ff */
[----:B------:R-:W-:Y:S01]  /*0db0*/  VOTEU.ALL UP1, P1 ;  /* 0x0000000000ff7886 */ /* 0x000fe20000820000 */
[----:B------:R-:W-:Y:S01]  /*0dc0*/  UISETP.NE.AND UP4, UPT, UR10, URZ, UPT ;  /* 0x000000ff0a00728c */ /* 0x000fe2000bf85270 */
[----:B------:R-:W2:Y:S09]  /*0dd0*/  FENCE.VIEW.ASYNC.S ;  /* 0x00000000000073c6 */ /* 0x000eb20000000000 */
[----:B--2---:R2:W4:Y:S01]  /*0de0*/  @!UP1 SYNCS.EXCH.64 URZ, [UR7+0x110], UR12 ;  /* 0x0001100c07ff95b2 */ /* 0x0045220008000100 */
[----:B---3--:R-:W-:-:S09]  /*0df0*/  UISETP.EQ.U32.AND UP1, UPT, UR8, 0x1, UPT ;  /* 0x000000010800788c */ /* 0x008fd2000bf22070 */
[----:B------:R-:W-:Y:S05]  /*0e00*/  BRA.U !UP1, `(.L_x_15) ;  /* 0x0000000109087547 */ /* 0x000fea000b800000 */
[----:B-1--4-:R-:W-:Y:S01]  /*0e10*/  UCGABAR_ARV ;  /* 0x00000000000079c7 */ /* 0x012fe20008000000 */
[----:B------:R-:W-:Y:S05]  /*0e20*/  BRA `(.L_x_16) ;  /* 0x0000000000047947 */ /* 0x000fea0003800000 */
.L_x_15:
[----:B-1--4-:R-:W-:Y:S01]  /*0e30*/  NOP ;  /* 0x0000000000007918 */ /* 0x012fe20000000000 */
.L_x_16:
[----:B------:R-:W1:Y:S01]  /*0e40*/  S2R R15, SR_CTAID.Y ;  /* 0x00000000000f7919 */ /* 0x000e620000002600 */
[----:B------:R-:W-:-:S05]  /*0e50*/  CS2R.32 R95, SR_CgaSize ;  /* 0x00000000005f7805 */ /* 0x000fca0000008a00 */
[----:B------:R-:W-:-:S05]  /*0e60*/  IMAD R95, R95, -0xa0, RZ ;  /* 0xffffff605f5f7824 */ /* 0x000fca00078e02ff */
[----:B--2---:R-:W-:-:S14]  /*0e70*/  R2UR UR7, R95 ;  /* 0x000000005f0772ca */ /* 0x004fdc00000e0000 */
[----:B------:R-:W2:Y:S01]  /*0e80*/  LDCU UR7, c[0x0][UR7+0x2b4] ;  /* 0x00005680070777ac */ /* 0x000ea20008000800 */
[----:B------:R-:W-:-:S05]  /*0e90*/  CS2R.32 R0, SR_CgaSize ;  /* 0x0000000000007805 */ /* 0x000fca0000008a00 */
[----:B------:R-:W-:-:S06]  /*0ea0*/  IMAD R0, R0, -0xa0, RZ ;  /* 0xffffff6000007824 */ /* 0x000fcc00078e02ff */
[----:B------:R-:W3:Y:S01]  /*0eb0*/  LDC R0, c[0x0][R0+0x2a4] ;  /* 0x0000a90000007b82 */ /* 0x000ee20000000800 */
[----:B------:R-:W-:Y:S01]  /*0ec0*/  PRMT R8, RZ, 0x7610, R8 ;  /* 0x00007610ff087816 */ /* 0x000fe20000000008 */
[----:B------:R-:W4:Y:S01]  /*0ed0*/  S2R R9, SR_CTAID.X ;  /* 0x0000000000097919 */ /* 0x000f220000002500 */
[----:B------:R-:W-:-:S05]  /*0ee0*/  CS2R.32 R95, SR_CgaSize ;  /* 0x00000000005f7805 */ /* 0x000fca0000008a00 */
[----:B------:R-:W-:-:S05]  /*0ef0*/  IMAD R95, R95, -0xa0, RZ ;  /* 0xffffff605f5f7824 */ /* 0x000fca00078e02ff */
[----:B------:R-:W-:-:S14]  /*0f00*/  R2UR UR8, R95 ;  /* 0x000000005f0872ca */ /* 0x000fdc00000e0000 */
[----:B------:R-:W3:Y:S01]  /*0f10*/  LDCU UR8, c[0x0][UR8+0x2b0] ;  /* 0x00005600080877ac */ /* 0x000ee20008000800 */
[----:B------:R-:W-:Y:S01]  /*0f20*/  UISETP.NE.AND UP2, UPT, UR10, 0x2, UPT ;  /* 0x000000020a00788c */ /* 0x000fe2000bf45270 */
[----:B------:R-:W2:Y:S01]  /*0f30*/  LDC R11, c[0x0][0xb24] ;  /* 0x0002c900ff0b7b82 */ /* 0x000ea20000000800 */
[----:B------:R-:W-:-:S05]  /*0f40*/  CS2R.32 R2, SR_CgaSize ;  /* 0x0000000000027805 */ /* 0x000fca0000008a00 */
[----:B------:R-:W-:-:S06]  /*0f50*/  IMAD R2, R2, -0xa0, RZ ;  /* 0xffffff6002027824 */ /* 0x000fcc00078e02ff */
[----:B------:R-:W3:Y:S08]  /*0f60*/  LDC R2, c[0x0][R2+0x2a0] ;  /* 0x0000a80002027b82 */ /* 0x000ef00000000800 */
[----:B------:R-:W3:Y:S01]  /*0f70*/  LDC R40, c[0x0][0xb24] ;  /* 0x0002c900ff287b82 */ /* 0x000ee20000000800 */
[----:B-1----:R-:W-:-:S07]  /*0f80*/  I2FP.F32.U32 R94, R15 ;  /* 0x0000000f005e7245 */ /* 0x002fce0000201000 */
[----:B------:R-:W1:Y:S01]  /*0f90*/  S2UR UR36, SR_CTAID.Z ;  /* 0x00000000002479c3 */ /* 0x000e620000002700 */
[----:B--2---:R-:W-:Y:S01]  /*0fa0*/  ISETP.GE.AND P0, PT, R11, 0x1, PT ;  /* 0x000000010b00780c */ /* 0x004fe20003f06270 */
[----:B----4-:R-:W-:Y:S01]  /*0fb0*/  IMAD.MOV.U32 R14, RZ, RZ, R9 ;  /* 0x000000ffff0e7224 */ /* 0x010fe200078e0009 */
[----:B------:R-:W-:Y:S01]  /*0fc0*/  I2FP.F32.U32 R95, R9 ;  /* 0x00000009005f7245 */ /* 0x000fe20000201000 */
[----:B------:R-:W-:Y:S01]  /*0fd0*/  FMUL R94, R94, UR7 ;  /* 0x000000075e5e7c20 */ /* 0x000fe20008400000 */
[----:B------:R-:W2:Y:S03]  /*0fe0*/  LDCU UR7, c[0x0][0xb30] ;  /* 0x00016600ff0777ac */ /* 0x000ea60008000800 */
[----:B---3--:R-:W-:Y:S02]  /*0ff0*/  FMUL R95, R95, UR8 ;  /* 0x000000085f5f7c20 */ /* 0x008fe40008400000 */
[----:B------:R-:W3:Y:S08]  /*1000*/  F2I.U32.TRUNC.NTZ R94, R94 ;  /* 0x0000005e005e7305 */ /* 0x000ef0000020f000 */
[----:B------:R-:W4:Y:S01]  /*1010*/  F2I.U32.TRUNC.NTZ R95, R95 ;  /* 0x0000005f005f7305 */ /* 0x000f22000020f000 */
[----:B--2---:R-:W-:Y:S01]  /*1020*/  UISETP.NE.AND UP3, UPT, UR7, 0x1, UPT ;  /* 0x000000010700788c */ /* 0x004fe2000bf65270 */
[----:B---3--:R-:W-:-:S05]  /*1030*/  IADD3 R94, PT, PT, -R94, RZ, RZ ;  /* 0x000000ff5e5e7210 */ /* 0x008fca0007ffe1ff */
[----:B------:R-:W-:Y:S01]  /*1040*/  IMAD R94, R0, R94, R15 ;  /* 0x0000005e005e7224 */ /* 0x000fe200078e020f */
[----:B------:R-:W-:Y:S01]  /*1050*/  PRMT R0, RZ, 0x7610, R0 ;  /* 0x00007610ff007816 */ /* 0x000fe20000000000 */
[----:B----4-:R-:W-:-:S04]  /*1060*/  IMAD.MOV R95, RZ, RZ, -R95 ;  /* 0x000000ffff5f7224 */ /* 0x010fc800078e0a5f */
[----:B------:R-:W-:Y:S01]  /*1070*/  IMAD R95, R2, R95, R9 ;  /* 0x0000005f025f7224 */ /* 0x000fe200078e0209 */
[----:B-1----:R-:W-:Y:S06]  /*1080*/  BRA.U UP4, `(.L_x_17) ;  /* 0x0000000104247547 */ /* 0x002fec000b800000 */
[----:B------:R-:W-:Y:S01]  /*1090*/  ISETP.NE.AND P1, PT, R94, RZ, PT ;  /* 0x000000ff5e00720c */ /* 0x000fe20003f25270 */
[----:B------:R-:W-:Y:S01]  /*10a0*/  IMAD.MOV.U32 R0, RZ, RZ, 0x3 ;  /* 0x00000003ff007424 */ /* 0x000fe200078e00ff */
[C---:B------:R-:W-:Y:S02]  /*10b0*/  LOP3.LUT R2, R95.reuse, 0xfffffffe, RZ, 0xc0, !PT ;  /* 0xfffffffe5f027812 */ /* 0x040fe400078ec0ff */
[----:B------:R-:W-:Y:S02]  /*10c0*/  ISETP.LT.U32.OR P1, PT, R95, 0x2, !P1 ;  /* 0x000000025f00780c */ /* 0x000fe40004f21470 */
[----:B------:R-:W-:Y:S02]  /*10d0*/  SHF.L.U32 R0, R0, R2, RZ ;  /* 0x0000000200007219 */ /* 0x000fe400000006ff */
[----:B------:R-:W-:Y:S02]  /*10e0*/  SEL R4, RZ, 0x1, !P1 ;  /* 0x00000001ff047807 */ /* 0x000fe40004800000 */
[----:B------:R-:W-:-:S05]  /*10f0*/  SEL R3, RZ, 0x2, !P1 ;  /* 0x00000002ff037807 */ /* 0x000fca0004800000 */
[----:B------:R-:W-:-:S05]  /*1100*/  IMAD.IADD R3, R4, 0x1, R3 ;  /* 0x0000000104037824 */ /* 0x000fca00078e0203 */
[----:B------:R-:W-:Y:S02]  /*1110*/  PRMT R8, R3, 0x7610, R8 ;  /* 0x0000761003087816 */ /* 0x000fe40000000008 */
.L_x_17:
[----:B------:R-:W-:Y:S05]  /*1120*/  @!P0 BRA `(.L_x_18) ;  /* 0x0000000000b88947 */ /* 0x000fea0003800000 */
[----:B------:R-:W1:Y:S01]  /*1130*/  LDC.64 R4, c[0x0][0xb18] ;  /* 0x0002c600ff047b82 */ /* 0x000e620000000a00 */
[----:B------:R-:W-:-:S07]  /*1140*/  ISETP.NE.AND P0, PT, R11, 0x1, PT ;  /* 0x000000010b00780c */ /* 0x000fce0003f05270 */
[----:B------:R-:W2:Y:S08]  /*1150*/  LDC R14, c[0x0][0xb0c] ;  /* 0x0002c300ff0e7b82 */ /* 0x000eb00000000800 */
[----:B------:R-:W3:Y:S08]  /*1160*/  LDC R16, c[0x0][0x370] ;  /* 0x0000dc00ff107b82 */ /* 0x000ef00000000800 */
[----:B------:R-:W4:Y:S01]  /*1170*/  LDC R13, c[0x0][0x374] ;  /* 0x0000dd00ff0d7b82 */ /* 0x000f220000000800 */
[----:B-1----:R-:W-:-:S07]  /*1180*/  ISETP.NE.AND P1, PT, R4, 0x1, PT ;  /* 0x000000010400780c */ /* 0x002fce0003f25270 */
[----:B------:R-:W3:Y:S01]  /*1190*/  LDC.64 R6, c[0x0][0xb10] ;  /* 0x0002c400ff067b82 */ /* 0x000ee20000000a00 */
[----:B--2---:R-:W-:-:S07]  /*11a0*/  ISETP.NE.AND P2, PT, R14, 0x1, PT ;  /* 0x000000010e00780c */ /* 0x004fce0003f45270 */
[----:B------:R-:W1:Y:S08]  /*11b0*/  LDC R12, c[0x0][0xb20] ;  /* 0x0002c800ff0c7b82 */ /* 0x000e700000000800 */
[----:B------:R-:W2:Y:S01]  /*11c0*/  LDC.64 R2, c[0x0][0xb28] ;  /* 0x0002ca00ff027b82 */ /* 0x000ea20000000a00 */
[----:B----4-:R-:W-:-:S04]  /*11d0*/  IMAD.HI.U32 R17, R13, R5, RZ ;  /* 0x000000050d117227 */ /* 0x010fc800078e00ff */
[----:B------:R-:W-:-:S04]  /*11e0*/  IMAD.HI.U32 R5, R15, R5, RZ ;  /* 0x000000050f057227 */ /* 0x000fc800078e00ff */
[----:B---3--:R-:W-:-:S05]  /*11f0*/  IMAD.HI.U32 R18, R16, R6, RZ ;  /* 0x0000000610127227 */ /* 0x008fca00078e00ff */
[-C--:B------:R-:W-:Y:S01]  /*1200*/  @P2 SHF.R.U32.HI R16, RZ, R7.reuse, R18 ;  /* 0x00000007ff102219 */ /* 0x080fe20000011612 */
[----:B------:R-:W-:Y:S01]  /*1210*/  IMAD.HI.U32 R18, R9, R6, RZ ;  /* 0x0000000609127227 */ /* 0x000fe200078e00ff */
[-C--:B-1----:R-:W-:Y:S02]  /*1220*/  @P1 SHF.R.U32.HI R13, RZ, R12.reuse, R17 ;  /* 0x0000000cff0d1219 */ /* 0x082fe40000011611 */
[----:B------:R-:W-:Y:S02]  /*1230*/  SHF.R.U32.HI R5, RZ, R12, R5 ;  /* 0x0000000cff057219 */ /* 0x000fe40000011605 */
[----:B------:R-:W-:Y:S02]  /*1240*/  SHF.R.U32.HI R18, RZ, R7, R18 ;  /* 0x00000007ff127219 */ /* 0x000fe40000011612 */
[----:B------:R-:W-:Y:S01]  /*1250*/  SEL R5, R15, R5, !P1 ;  /* 0x000000050f057207 */ /* 0x000fe20004800000 */
[----:B--2---:R-:W-:Y:S01]  /*1260*/  IMAD.HI.U32 R17, R13, R2, RZ ;  /* 0x000000020d117227 */ /* 0x004fe200078e00ff */
[----:B------:R-:W-:-:S03]  /*1270*/  SEL R18, R9, R18, !P2 ;  /* 0x0000001209127207 */ /* 0x000fc60005000000 */
[----:B------:R-:W-:Y:S01]  /*1280*/  IMAD.HI.U32 R6, R16, R2, RZ ;  /* 0x0000000210067227 */ /* 0x000fe200078e00ff */
[----:B------:R-:W-:-:S04]  /*1290*/  @P0 SHF.R.U32.HI R13, RZ, R3, R17 ;  /* 0x00000003ff0d0219 */ /* 0x000fc80000011611 */
[----:B------:R-:W-:Y:S01]  /*12a0*/  @P0 SHF.R.U32.HI R16, RZ, R3, R6 ;  /* 0x00000003ff100219 */ /* 0x000fe20000011606 */
[----:B------:R-:W-:-:S04]  /*12b0*/  IMAD R13, R13, R11, RZ ;  /* 0x0000000b0d0d7224 */ /* 0x000fc800078e02ff */
[----:B------:R-:W-:Y:S01]  /*12c0*/  IMAD R6, R16, R11, RZ ;  /* 0x0000000b10067224 */ /* 0x000fe200078e02ff */
[----:B------:R-:W-:-:S04]  /*12d0*/  ISETP.GE.AND P1, PT, R5, R13, PT ;  /* 0x0000000d0500720c */ /* 0x000fc80003f26270 */
[----:B------:R-:W-:Y:S01]  /*12e0*/  ISETP.GE.OR P1, PT, R18, R6, P1 ;  /* 0x000000061200720c */ /* 0x000fe20000f26670 */
[----:B------:R-:W-:-:S05]  /*12f0*/  IMAD.HI.U32 R6, R5, R2, RZ ;  /* 0x0000000205067227 */ /* 0x000fca00078e00ff */
[----:B------:R-:W-:-:S04]  /*1300*/  SHF.R.U32.HI R6, RZ, R3, R6 ;  /* 0x00000003ff067219 */ /* 0x000fc80000011606 */
[----:B------:R-:W-:-:S03]  /*1310*/  SEL R6, R5, R6, !P0 ;  /* 0x0000000605067207 */ /* 0x000fc60004000000 */
[----:B------:R-:W-:Y:S01]  /*1320*/  @!P1 IMAD.HI.U32 R7, R18, R2, RZ ;  /* 0x0000000212079227 */ /* 0x000fe200078e00ff */
[----:B------:R-:W-:-:S04]  /*1330*/  IADD3 R2, PT, PT, -R6, RZ, RZ ;  /* 0x000000ff06027210 */ /* 0x000fc80007ffe1ff */
[----:B------:R-:W-:Y:S01]  /*1340*/  @!P1 SHF.R.U32.HI R3, RZ, R3, R7 ;  /* 0x00000003ff039219 */ /* 0x000fe20000011607 */
[----:B------:R-:W-:Y:S01]  /*1350*/  IMAD R2, R11, R2, R5 ;  /* 0x000000020b027224 */ /* 0x000fe200078e0205 */
[----:B------:R-:W-:Y:S02]  /*1360*/  IADD3 R7, PT, PT, -R5, RZ, RZ ;  /* 0x000000ff05077210 */ /* 0x000fe40007ffe1ff */
[----:B------:R-:W-:-:S03]  /*1370*/  @!P1 SEL R3, R18, R3, !P0 ;  /* 0x0000000312039207 */ /* 0x000fc60004000000 */
[----:B------:R-:W-:Y:S02]  /*1380*/  IMAD R7, R4, R7, R15 ;  /* 0x0000000704077224 */ /* 0x000fe400078e020f */
[--C-:B------:R-:W-:Y:S02]  /*1390*/  @!P1 IMAD.IADD R6, R6, 0x1, -R3.reuse ;  /* 0x0000000106069824 */ /* 0x100fe400078e0a03 */
[----:B------:R-:W-:Y:S01]  /*13a0*/  @!P1 IMAD R3, R2, R16, R3 ;  /* 0x0000001002039224 */ /* 0x000fe200078e0203 */
[----:B------:R-:W-:Y:S01]  /*13b0*/  IADD3 R2, PT, PT, -R18, RZ, RZ ;  /* 0x000000ff12027210 */ /* 0x000fe20007ffe1ff */
[----:B------:R-:W-:Y:S02]  /*13c0*/  @!P1 IMAD R5, R6, R11, R18 ;  /* 0x0000000b06059224 */ /* 0x000fe400078e0212 */
[----:B------:R-:W-:Y:S02]  /*13d0*/  @!P1 IMAD.MOV.U32 R18, RZ, RZ, R3 ;  /* 0x000000ffff129224 */ /* 0x000fe400078e0003 */
[----:B------:R-:W-:-:S02]  /*13e0*/  IMAD R2, R14, R2, R9 ;  /* 0x000000020e027224 */ /* 0x000fc400078e0209 */
[----:B------:R-:W-:Y:S02]  /*13f0*/  IMAD R15, R5, R4, R7 ;  /* 0x00000004050f7224 */ /* 0x000fe400078e0207 */
[----:B------:R-:W-:Y:S02]  /*1400*/  IMAD R14, R18, R14, R2 ;  /* 0x0000000e120e7224 */ /* 0x000fe400078e0202 */
.L_x_18:
[----:B------:R-:W-:Y:S05]  /*1410*/  BRA.U UP3, `(.L_x_19) ;  /* 0x0000000103407547 */ /* 0x000fea000b800000 */
[----:B------:R-:W1:Y:S08]  /*1420*/  LDC.64 R4, c[0x0][0xb10] ;  /* 0x0002c400ff047b82 */ /* 0x000e700000000a00 */
[----:B------:R-:W2:Y:S08]  /*1430*/  LDC.64 R2, c[0x0][0xb18] ;  /* 0x0002c600ff027b82 */ /* 0x000eb00000000a00 */
[----:B------:R-:W3:Y:S08]  /*1440*/  LDC R6, c[0x0][0xb20] ;  /* 0x0002c800ff067b82 */ /* 0x000ef00000000800 */
[----:B------:R-:W4:Y:S01]  /*1450*/  LDC R7, c[0x0][0xb0c] ;  /* 0x0002c300ff077b82 */ /* 0x000f220000000800 */
[----:B-1----:R-:W-:-:S05]  /*1460*/  IMAD.HI.U32 R4, R14, R4, RZ ;  /* 0x000000040e047227 */ /* 0x002fca00078e00ff */
[----:B------:R-:W-:Y:S01]  /*1470*/  SHF.R.U32.HI R4, RZ, R5, R4 ;  /* 0x00000005ff047219 */ /* 0x000fe20000011604 */
[----:B--2---:R-:W-:Y:S01]  /*1480*/  IMAD.HI.U32 R3, R15, R3, RZ ;  /* 0x000000030f037227 */ /* 0x004fe200078e00ff */
[----:B------:R-:W-:-:S04]  /*1490*/  ISETP.NE.AND P0, PT, R2, 0x1, PT ;  /* 0x000000010200780c */ /* 0x000fc80003f05270 */
[----:B---3--:R-:W-:-:S04]  /*14a0*/  SHF.R.U32.HI R3, RZ, R6, R3 ;  /* 0x00000006ff037219 */ /* 0x008fc80000011603 */
[----:B------:R-:W-:Y:S02]  /*14b0*/  SEL R3, R15, R3, !P0 ;  /* 0x000000030f037207 */ /* 0x000fe40004000000 */
[----:B----4-:R-:W-:-:S04]  /*14c0*/  ISETP.NE.AND P1, PT, R7, 0x1, PT ;  /* 0x000000010700780c */ /* 0x010fc80003f25270 */
[----:B------:R-:W-:-:S05]  /*14d0*/  SEL R5, R14, R4, !P1 ;  /* 0x000000040e057207 */ /* 0x000fca0004800000 */
[----:B------:R-:W-:Y:S02]  /*14e0*/  IMAD.IADD R4, R3, 0x1, -R5 ;  /* 0x0000000103047824 */ /* 0x000fe400078e0a05 */
[----:B------:R-:W-:Y:S02]  /*14f0*/  IMAD.IADD R3, R5, 0x1, -R3 ;  /* 0x0000000105037824 */ /* 0x000fe400078e0a03 */
[----:B------:R-:W-:Y:S02]  /*1500*/  IMAD R14, R4, R7, R14 ;  /* 0x00000007040e7224 */ /* 0x000fe400078e020e */
[----:B------:R-:W-:Y:S02]  /*1510*/  IMAD R15, R3, R2, R15 ;  /* 0x00000002030f7224 */ /* 0x000fe400078e020f */
.L_x_19:
[----:B------:R-:W-:Y:S05]  /*1520*/  BRA.U !UP1, `(.L_x_20) ;  /* 0x00000001090c7547 */ /* 0x000fea000b800000 */
[----:B------:R-:W-:Y:S01]  /*1530*/  UCGABAR_WAIT ;  /* 0x0000000000007dc7 */ /* 0x000fe20008000000 */
[----:B------:R-:W-:Y:S01]  /*1540*/  CCTL.IVALL ;  /* 0x00000000ff00798f */ /* 0x000fe20002000000 */
[----:B------:R-:W-:Y:S05]  /*1550*/  BRA `(.L_x_21) ;  /* 0x0000000000047947 */ /* 0x000fea0003800000 */
.L_x_20:
[----:B------:R-:W-:Y:S06]  /*1560*/  BAR.SYNC.DEFER_BLOCKING 0x0 ;  /* 0x0000000000007b1d */ /* 0x000fec0000010000 */
.L_x_21:
[----:B------:R-:W-:Y:S05]  /*1570*/  BRA.U UP2, `(.L_x_22) ;  /* 0x0000001102b47547 */ /* 0x000fea000b800000 */
[----:B------:R-:W1:Y:S01]  /*1580*/  LDCU UR4, c[0x0][0x38c] ;  /* 0x00007180ff0477ac */ /* 0x000e620008000800 */
[----:B------:R-:W2:Y:S01]  /*1590*/  LDC R8, c[0x0][0x370] ;  /* 0x0000dc00ff087b82 */ /* 0x000ea20000000800 */
[C---:B------:R-:W-:Y:S01]  /*15a0*/  IMAD.SHL.U32 R19, R9.reuse, 0x80, RZ ;  /* 0x0000008009137824 */ /* 0x040fe200078e00ff */
[----:B------:R-:W-:Y:S01]  /*15b0*/  PLOP3.LUT P1, PT, PT, PT, UP5, 0x80, 0x8 ;  /* 0x000000000008781c */ /* 0x000fe20003f2f058 */
[----:B------:R-:W-:Y:S01]  /*15c0*/  UISETP.NE.AND UP1, UPT, UR10, URZ, UPT ;  /* 0x000000ff0a00728c */ /* 0x000fe2000bf25270 */
[----:B------:R-:W-:Y:S01]  /*15d0*/  ISETP.NE.AND P4, PT, R10, RZ, P5 ;  /* 0x000000ff0a00720c */ /* 0x000fe20002f85270 */
[----:B------:R-:W-:Y:S01]  /*15e0*/  IMAD.SHL.U32 R18, R9, 0x40, RZ ;  /* 0x0000004009127824 */ /* 0x000fe200078e00ff */
[----:B------:R-:W-:Y:S01]  /*15f0*/  PLOP3.LUT P1, PT, P1, PT, PT, 0x8, 0x80 ;  /* 0x000000000080781c */ /* 0x000fe20000f2e170 */
[----:B------:R-:W-:Y:S01]  /*1600*/  IMAD.MOV.U32 R17, RZ, RZ, 0x1 ;  /* 0x00000001ff117424 */ /* 0x000fe200078e00ff */
[----:B------:R-:W3:Y:S01]  /*1610*/  LDC R0, c[0x0][0x374] ;  /* 0x0000dd00ff007b82 */ /* 0x000ee20000000800 */
[----:B------:R-:W-:Y:S01]  /*1620*/  IMAD.MOV.U32 R16, RZ, RZ, RZ ;  /* 0x000000ffff107224 */ /* 0x000fe200078e00ff */
[----:B------:R-:W-:Y:S01]  /*1630*/  CS2R R12, SRZ ;  /* 0x00000000000c7805 */ /* 0x000fe2000001ff00 */
[----:B------:R-:W-:Y:S01]  /*1640*/  IMAD.MOV.U32 R11, RZ, RZ, 0x1 ;  /* 0x00000001ff0b7424 */ /* 0x000fe200078e00ff */
[----:B------:R-:W-:Y:S01]  /*1650*/  LOP3.LUT R19, R19, 0x80, RZ, 0xc0, !PT ;  /* 0x0000008013137812 */ /* 0x000fe200078ec0ff */
[----:B------:R-:W4:Y:S01]  /*1660*/  LDCU.64 UR14, c[0x0][0x348] ;  /* 0x00006900ff0e77ac */ /* 0x000f220008000a00 */
[----:B-1----:R-:W-:-:S02]  /*1670*/  UIADD3 UR5, UPT, UPT, UR4, 0x1f, URZ ;  /* 0x0000001f04057890 */ /* 0x002fc4000fffe0ff */
[----:B------:R-:W-:Y:S02]  /*1680*/  USEL UR22, UR6, 0x2, UP1 ;  /* 0x0000000206167887 */ /* 0x000fe40008800000 */
[----:B------:R-:W-:Y:S01]  /*1690*/  USHF.R.S32.HI UR7, URZ, 0x1f, UR5 ;  /* 0x0000001fff077899 */ /* 0x000fe20008011405 */
[----:B------:R-:W-:-:S03]  /*16a0*/  UMOV UR23, URZ ;  /* 0x000000ff00177c82 */ /* 0x000fc60008000000 */
[----:B------:R-:W-:Y:S02]  /*16b0*/  ULEA.HI UR7, UR7, UR5, URZ, 0x5 ;  /* 0x0000000507077291 */ /* 0x000fe4000f8f28ff */
[----:B------:R-:W-:Y:S02]  /*16c0*/  UIADD3 UR5, UPT, UPT, UR4, -0x1, URZ ;  /* 0xffffffff04057890 */ /* 0x000fe4000fffe0ff */
[----:B------:R-:W-:Y:S02]  /*16d0*/  USHF.R.S32.HI UR7, URZ, 0x5, UR7 ;  /* 0x00000005ff077899 */ /* 0x000fe40008011407 */
[----:B------:R-:W-:Y:S02]  /*16e0*/  UISETP.GE.U32.AND UP2, UPT, UR5, -0x3f, UPT ;  /* 0xffffffc10500788c */ /* 0x000fe4000bf46070 */
[----:B------:R-:W-:Y:S02]  /*16f0*/  UISETP.LT.U32.AND UP0, UPT, UR7, 0x4, UPT ;  /* 0x000000040700788c */ /* 0x000fe4000bf01070 */
[----:B------:R-:W-:-:S02]  /*1700*/  UIADD3 UR4, UPT, UPT, UR4, 0x3e, URZ ;  /* 0x0000003e04047890 */ /* 0x000fc4000fffe0ff */
[----:B------:R-:W-:-:S04]  /*1710*/  USEL UR5, UR7, 0x4, UP0 ;  /* 0x0000000407057887 */ /* 0x000fc80008000000 */
[----:B------:R-:W-:Y:S02]  /*1720*/  UIADD3 UR21, UPT, UPT, UR5, -0x1, URZ ;  /* 0xffffffff05157890 */ /* 0x000fe4000fffe0ff */
[----:B------:R-:W-:Y:S02]  /*1730*/  @UP2 UIADD3 UR21, UPT, UPT, UR5, URZ, URZ ;  /* 0x000000ff05152290 */ /* 0x000fe4000fffe0ff */
[----:B------:R-:W-:Y:S02]  /*1740*/  UIADD3 UR24, UPT, UPT, UR7, -UR5, URZ ;  /* 0x8000000507187290 */ /* 0x000fe4000fffe0ff */
[----:B------:R-:W-:Y:S02]  /*1750*/  UIADD3 UR13, UPT, UPT, UR21, 0x1, URZ ;  /* 0x00000001150d7890 */ /* 0x000fe4000fffe0ff */
[----:B--2-4-:R-:W-:-:S12]  /*1760*/  UIADD3 UR21, UPT, UPT, -UR21, URZ, URZ ;  /* 0x000000ff15157290 */ /* 0x014fd8000fffe1ff */
.L_x_42:
[----:B------:R-:W-:Y:S01]  /*1770*/  UISETP.NE.AND UP0, UPT, UR37, URZ, UPT ;  /* 0x000000ff2500728c */ /* 0x000fe2000bf05270 */
[----:B------:R-:W1:Y:S08]  /*1780*/  S2UR UR37, SR_CgaCtaId ;  /* 0x00000000002579c3 */ /* 0x000e700000008800 */
[----:B------:R-:W-:Y:S05]  /*1790*/  BRA.U UP0, `(.L_x_23) ;  /* 0x0000000100347547 */ /* 0x000fea000b800000 */
[----:B------:R-:W2:Y:S01]  /*17a0*/  S2R R2, SR_CgaCtaId ;  /* 0x0000000000027919 */ /* 0x000ea20000008800 */
[----:B------:R-:W-:-:S04]  /*17b0*/  MOV R3, 0x400 ;  /* 0x0000040000037802 */ /* 0x000fc80000000f00 */
[----:B--2---:R-:W-:Y:S02]  /*17c0*/  LEA R2, R2, R3, 0x18 ;  /* 0x0000000302027211 */ /* 0x004fe400078ec0ff */
[----:B------:R-:W-:-:S03]  /*17d0*/  SHF.L.U32 R3, R11, 0x1f, RZ ;  /* 0x0000001f0b037819 */ /* 0x000fc600000006ff */
[----:B------:R-:W-:-:S04]  /*17e0*/  IMAD R2, R12, 0x8, R2 ;  /* 0x000000080c027824 */ /* 0x000fc800078e0202 */
[----:B------:R-:W2:Y:S02]  /*17f0*/  SYNCS.PHASECHK.TRANS64.TRYWAIT P0, [R2+URZ+0x100], R3 ;  /* 0x00010003020075a7 */ /* 0x000ea400080011ff */
[----:B--2---:R-:W-:Y:S05]  /*1800*/  @!P0 BRA `(.L_x_24) ;  /* 0x0000008000208947 */ /* 0x004fea0003800000 */
.L_x_143:
[----:B------:R-:W-:Y:S01]  /*1810*/  VIADD R12, R12, 0x1 ;  /* 0x000000010c0c7836 */ /* 0x000fe20000000000 */
[----:B------:R2:W-:Y:S04]  /*1820*/  SYNCS.ARRIVE.TRANS64.A1T0 RZ, [R2+URZ+0xf0], RZ ;  /* 0x0000f0ff02ff79a7 */ /* 0x0005e800081000ff */
[----:B------:R-:W-:-:S04]  /*1830*/  ISETP.NE.AND P0, PT, R12, 0x2, PT ;  /* 0x000000020c00780c */ /* 0x000fc80003f05270 */
[----:B------:R-:W-:Y:S02]  /*1840*/  SEL R12, R12, RZ, P0 ;  /* 0x000000ff0c0c7207 */ /* 0x000fe40000000000 */
[----:B--2---:R-:W-:-:S04]  /*1850*/  SEL R2, RZ, 0x1, P0 ;  /* 0x00000001ff027807 */ /* 0x004fc80000000000 */
[----:B------:R-:W-:-:S07]  /*1860*/  LOP3.LUT R11, R11, R2, RZ, 0x3c, !PT ;  /* 0x000000020b0b7212 */ /* 0x000fce00078e3cff */
.L_x_23:
[----:B------:R-:W-:Y:S01]  /*1870*/  UMOV UR6, 0x400 ;  /* 0x0000040000067882 */ /* 0x000fe20000000000 */
[----:B------:R-:W-:Y:S01]  /*1880*/  SHF.L.U32 R2, R17, 0x1f, RZ ;  /* 0x0000001f11027819 */ /* 0x000fe200000006ff */
[----:B-1----:R-:W-:Y:S01]  /*1890*/  ULEA UR6, UR37, UR6, 0x18 ;  /* 0x0000000625067291 */ /* 0x002fe2000f8ec0ff */
[----:B------:R-:W-:Y:S01]  /*18a0*/  R2UR UR35, R18 ;  /* 0x00000000122372ca */ /* 0x000fe200000e0000 */
[----:B------:R-:W-:Y:S01]  /*18b0*/  UISETP.GE.U32.AND UP0, UPT, UR4, 0x3f, UPT ;  /* 0x0000003f0400788c */ /* 0x000fe2000bf06070 */
[----:B------:R-:W-:Y:S01]  /*18c0*/  R2UR UR11, R19 ;  /* 0x00000000130b72ca */ /* 0x000fe200000e0000 */
[----:B------:R-:W-:Y:S01]  /*18d0*/  ULEA UR8, UR23, UR6, 0x3 ;  /* 0x0000000617087291 */ /* 0x000fe2000f8e18ff */
[----:B------:R-:W-:-:S08]  /*18e0*/  UMOV UR25, URZ ;  /* 0x000000ff00197c82 */ /* 0x000fd00008000000 */
[----:B------:R1:W2:Y:S01]  /*18f0*/  SYNCS.PHASECHK.TRANS64.TRYWAIT P0, [UR8+0x20], R2 ;  /* 0x00002002ff0075a7 */ /* 0x0002a20008001108 */
[----:B------:R-:W-:-:S13]  /*1900*/  R2UR UR8, R15 ;  /* 0x000000000f0872ca */ /* 0x000fda00000e0000 */
[----:B------:R-:W-:Y:S01]  /*1910*/  ULEA UR11, UR8, UR11, 0x8 ;  /* 0x0000000b080b7291 */ /* 0x000fe2000f8e40ff */
[----:B-1----:R-:W-:-:S05]  /*1920*/  LEA.HI R2, R14, R14, RZ, 0x1 ;  /* 0x0000000e0e027211 */ /* 0x002fca00078f08ff */
[----:B------:R-:W-:-:S05]  /*1930*/  IMAD.SHL.U32 R2, R2, 0x40, RZ ;  /* 0x0000004002027824 */ /* 0x000fca00078e00ff */
[----:B------:R-:W-:-:S04]  /*1940*/  LOP3.LUT R2, R2, 0xffffff80, RZ, 0xc0, !PT ;  /* 0xffffff8002027812 */ /* 0x000fc800078ec0ff */
[----:B------:R-:W-:-:S13]  /*1950*/  R2UR UR9, R2 ;  /* 0x00000000020972ca */ /* 0x000fda00000e0000 */
[----:B------:R-:W-:Y:S01]  /*1960*/  ULOP3.LUT UR35, UR9, 0x40, UR35, 0xf8, !UPT ;  /* 0x0000004009237892 */ /* 0x000fe2000f8ef823 */
[----:B------:R-:W-:Y:S11]  /*1970*/  BRA.U !UP0, `(.L_x_25) ;  /* 0x0000000108c07547 */ /* 0x000ff6000b800000 */
[----:B------:R-:W-:Y:S01]  /*1980*/  UMOV UR16, UR21 ;  /* 0x0000001500107c82 */ /* 0x000fe20008000000 */
[----:B------:R-:W-:Y:S01]  /*1990*/  UMOV UR17, UR23 ;  /* 0x0000001700117c82 */ /* 0x000fe20008000000 */
[----:B------:R-:W-:-:S05]  /*19a0*/  UMOV UR34, URZ ;  /* 0x000000ff00227c82 */ /* 0x000fca0008000000 */
.L_x_31:
[----:B------:R-:W-:Y:S01]  /*19b0*/  ULEA UR33, UR17, UR6, 0x3 ;  /* 0x0000000611217291 */ /* 0x000fe2000f8e18ff */
[----:B------:R-:W-:Y:S01]  /*19c0*/  @P5 MOV R3, 0x3000 ;  /* 0x0000300000035802 */ /* 0x000fe20000000f00 */
[----:B-12-4-:R-:W-:Y:S10]  /*19d0*/  @P0 BRA `(.L_x_26) ;  /* 0x00000000000c0947 */ /* 0x016ff40003800000 */
[----:B------:R-:W-:-:S04]  /*19e0*/  SHF.L.U32 R4, R17, 0x1f, RZ ;  /* 0x0000001f11047819 */ /* 0x000fc800000006ff */
[----:B------:R-:W1:Y:S02]  /*19f0*/  SYNCS.PHASECHK.TRANS64.TRYWAIT P0, [UR33+0x20], R4 ;  /* 0x00002004ff0075a7 */ /* 0x000e640008001121 */
[----:B-1----:R-:W-:Y:S05]  /*1a00*/  @!P0 BRA `(.L_x_27) ;  /* 0x0000007c00b48947 */ /* 0x002fea0003800000 */
.L_x_26:
[----:B------:R2:W-:Y:S01]  /*1a10*/  @P5 SYNCS.ARRIVE.TRANS64 RZ, [UR33], R3 ;  /* 0x00000003ffff59a7 */ /* 0x0005e20008000021 */
[----:B------:R-:W-:Y:S02]  /*1a20*/  ULOP3.LUT UR8, UR22, 0x2, URZ, 0xfc, !UPT ;  /* 0x0000000216087892 */ /* 0x000fe4000f8efcff */
[----:B------:R-:W-:Y:S02]  /*1a30*/  UIADD3 UR16, UPT, UPT, UR16, 0x1, URZ ;  /* 0x0000000110107890 */ /* 0x000fe4000fffe0ff */
[----:B------:R-:W-:Y:S02]  /*1a40*/  UISETP.NE.AND UP0, UPT, UR8, 0x2, UPT ;  /* 0x000000020800788c */ /* 0x000fe4000bf05270 */
[----:B------:R-:W-:-:S07]  /*1a50*/  UISETP.NE.AND UP2, UPT, UR16, 0x1, UPT ;  /* 0x000000011000788c */ /* 0x000fce000bf45270 */
[----:B------:R-:W-:Y:S05]  /*1a60*/  BRA.U UP0, `(.L_x_28) ;  /* 0x0000000100047547 */ /* 0x000fea000b800000 */
[----:B------:R-:W-:Y:S05]  /*1a70*/  BPT.TRAP 0x1 ;  /* 0x000000040000795c */ /* 0x000fea0000300000 */
.L_x_28:
[----:B------:R-:W-:Y:S04]  /*1a80*/  BSSY.RECONVERGENT B0, `(.L_x_29) ;  /* 0x0000003000007945 */ /* 0x000fe80003800200 */
[----:B------:R-:W-:Y:S05]  /*1a90*/  @!P4 BRA `(.L_x_30) ;  /* 0x000000000004c947 */ /* 0x000fea0003800000 */
[----:B------:R-:W-:Y:S05]  /*1aa0*/  BPT.TRAP 0x1 ;  /* 0x000000040000795c */ /* 0x000fea0000300000 */
.L_x_30:
[----:B------:R-:W-:Y:S05]  /*1ab0*/  BSYNC.RECONVERGENT B0 ;  /* 0x0000000000007941 */ /* 0x000fea0003800200 */
.L_x_29:
[----:B------:R-:W-:Y:S02]  /*1ac0*/  UIADD3 UR23, UPT, UPT, UR17, 0x1, URZ ;  /* 0x0000000111177890 */ /* 0x000fe4000fffe0ff */
[----:B------:R-:W-:Y:S02]  /*1ad0*/  ULEA UR32, UR17, UR6, 0xb ;  /* 0x0000000611207291 */ /* 0x000fe4000f8e58ff */
[----:B------:R-:W-:Y:S02]  /*1ae0*/  UISETP.NE.AND UP0, UPT, UR23, 0x4, UPT ;  /* 0x000000041700788c */ /* 0x000fe4000bf05270 */
[----:B------:R-:W-:Y:S02]  /*1af0*/  UIADD3 UR28, UP1, UPT, UR14, 0x80, URZ ;  /* 0x000000800e1c7890 */ /* 0x000fe4000ff3e0ff */
[----:B------:R-:W-:Y:S02]  /*1b00*/  USEL UR9, URZ, 0x1, UP0 ;  /* 0x00000001ff097887 */ /* 0x000fe40008000000 */
[----:B------:R-:W-:-:S02]  /*1b10*/  USEL UR23, UR23, URZ, UP0 ;  /* 0x000000ff17177287 */ /* 0x000fc40008000000 */
[----:B------:R-:W-:Y:S02]  /*1b20*/  UIADD3 UR26, UP0, UPT, UR14, 0x180, URZ ;  /* 0x000001800e1a7890 */ /* 0x000fe4000ff1e0ff */
[----:B------:R-:W-:Y:S01]  /*1b30*/  ULEA UR8, UR23, UR6, 0x3 ;  /* 0x0000000617087291 */ /* 0x000fe2000f8e18ff */
[----:B------:R-:W-:Y:S01]  /*1b40*/  LOP3.LUT R17, R17, UR9, RZ, 0x3c, !PT ;  /* 0x0000000911117c12 */ /* 0x000fe2000f8e3cff */
[----:B------:R-:W-:Y:S02]  /*1b50*/  ULOP3.LUT UR33, UR33, 0xfefffff8, URZ, 0xc0, !UPT ;  /* 0xfefffff821217892 */ /* 0x000fe4000f8ec0ff */
[----:B------:R-:W-:Y:S01]  /*1b60*/  UIADD3.X UR29, UPT, UPT, URZ, UR15, URZ, UP1, !UPT ;  /* 0x0000000fff1d7290 */ /* 0x000fe20008ffe4ff */
[----:B-1----:R-:W-:Y:S01]  /*1b70*/  SHF.L.U32 R2, R17, 0x1f, RZ ;  /* 0x0000001f11027819 */ /* 0x002fe200000006ff */
[----:B------:R-:W-:Y:S02]  /*1b80*/  UIADD3 UR32, UPT, UPT, UR32, 0x6300, URZ ;  /* 0x0000630020207890 */ /* 0x000fe4000fffe0ff */
[----:B------:R-:W-:Y:S01]  /*1b90*/  UIADD3.X UR27, UPT, UPT, URZ, UR15, URZ, UP0, !UPT ;  /* 0x0000000fff1b7290 */ /* 0x000fe200087fe4ff */
[----:B------:R1:W4:Y:S01]  /*1ba0*/  SYNCS.PHASECHK.TRANS64.TRYWAIT P0, [UR8+0x20], R2 ;  /* 0x00002002ff0075a7 */ /* 0x0003220008001108 */
[----:B------:R-:W-:Y:S01]  /*1bb0*/  ULEA UR8, UR17, UR6, 0xc ;  /* 0x0000000611087291 */ /* 0x000fe2000f8e60ff */
[----:B------:R-:W-:Y:S01]  /*1bc0*/  UMOV UR18, 0x0 ;  /* 0x0000000000127882 */ /* 0x000fe20000000000 */
[----:B------:R-:W-:-:S02]  /*1bd0*/  UMOV UR19, 0x10000000 ;  /* 0x1000000000137882 */ /* 0x000fc40000000000 */
[----:B------:R-:W-:Y:S01]  /*1be0*/  UIADD3 UR8, UPT, UPT, UR8, 0x8300, URZ ;  /* 0x0000830008087890 */ /* 0x000fe2000fffe0ff */
[----:B------:R2:W-:Y:S01]  /*1bf0*/  UTMALDG.3D.2CTA [UR32], [UR28], desc[UR18] ;  /* 0x000012201c0075b4 */ /* 0x0005e20008211000 */
[----:B------:R-:W-:Y:S01]  /*1c00*/  UMOV UR10, UR34 ;  /* 0x00000022000a7c82 */ /* 0x000fe20008000000 */
[----:B------:R-:W-:Y:S01]  /*1c10*/  UMOV UR12, UR36 ;  /* 0x00000024000c7c82 */ /* 0x000fe20008000000 */
[----:B------:R-:W-:Y:S01]  /*1c20*/  UMOV UR9, UR33 ;  /* 0x0000002100097c82 */ /* 0x000fe20008000000 */
[----:B------:R-:W-:Y:S01]  /*1c30*/  UMOV UR25, UR13 ;  /* 0x0000000d00197c82 */ /* 0x000fe20008000000 */
[----:B------:R-:W-:-:S03]  /*1c40*/  UMOV UR17, UR23 ;  /* 0x0000001700117c82 */ /* 0x000fc60008000000 */
[----:B------:R1:W-:Y:S01]  /*1c50*/  UTMALDG.3D.2CTA [UR8], [UR26], desc[UR18] ;  /* 0x000012081a0075b4 */ /* 0x0003e20008211000 */
[----:B--2---:R-:W-:Y:S01]  /*1c60*/  UIADD3 UR34, UPT, UPT, UR34, 0x20, URZ ;  /* 0x0000002022227890 */ /* 0x004fe2000fffe0ff */
[----:B------:R-:W-:Y:S11]  /*1c70*/  BRA.U UP2, `(.L_x_31) ;  /* 0xfffffffd024c7547 */ /* 0x000ff6000b83ffff */
.L_x_25:
[----:B-1----:R-:W-:Y:S01]  /*1c80*/  ULEA UR8, UR23, UR6, 0x3 ;  /* 0x0000000617087291 */ /* 0x002fe2000f8e18ff */
[----:B------:R-:W-:Y:S01]  /*1c90*/  SHF.L.U32 R2, R17, 0x1f, RZ ;  /* 0x0000001f11027819 */ /* 0x000fe200000006ff */
[----:B------:R-:W-:Y:S01]  /*1ca0*/  @!P1 SYNCS.ARRIVE.TRANS64.A1T0 RZ, [UR6+0x88], RZ ;  /* 0x000088ffffff99a7 */ /* 0x000fe20008100006 */
[----:B------:R-:W-:-:S06]  /*1cb0*/  UISETP.GT.AND UP0, UPT, UR7, UR5, UPT ;  /* 0x000000050700728c */ /* 0x000fcc000bf04270 */
[----:B--2-4-:R1:W2:Y:S03]  /*1cc0*/  SYNCS.PHASECHK.TRANS64.TRYWAIT P0, [UR8+0x20], R2 ;  /* 0x00002002ff0075a7 */ /* 0x0142a60008001108 */
[----:B------:R-:W-:Y:S05]  /*1cd0*/  BRA.U !UP0, `(.L_x_32) ;  /* 0x0000000108c07547 */ /* 0x000fea000b800000 */
[----:B------:R-:W-:Y:S01]  /*1ce0*/  UIADD3 UR26, UPT, UPT, UR24, UR25, URZ ;  /* 0x00000019181a7290 */ /* 0x000fe2000fffe0ff */
[----:B------:R-:W-:-:S11]  /*1cf0*/  UMOV UR27, UR23 ;  /* 0x00000017001b7c82 */ /* 0x000fd60008000000 */
.L_x_38:
[----:B------:R-:W-:Y:S01]  /*1d00*/  ULEA UR17, UR27, UR6, 0x3 ;  /* 0x000000061b117291 */ /* 0x000fe2000f8e18ff */
[----:B--2---:R-:W-:Y:S01]  /*1d10*/  @P5 MOV R3, 0x3000 ;  /* 0x0000300000035802 */ /* 0x004fe20000000f00 */
[----:B-12---:R-:W-:Y:S10]  /*1d20*/  @P0 BRA `(.L_x_33) ;  /* 0x00000000000c0947 */ /* 0x006ff40003800000 */
[----:B------:R-:W-:-:S04]  /*1d30*/  SHF.L.U32 R4, R17, 0x1f, RZ ;  /* 0x0000001f11047819 */ /* 0x000fc800000006ff */
[----:B------:R-:W2:Y:S02]  /*1d40*/  SYNCS.PHASECHK.TRANS64.TRYWAIT P0, [UR17+0x20], R4 ;  /* 0x00002004ff0075a7 */ /* 0x000ea40008001111 */
[----:B--2---:R-:W-:Y:S05]  /*1d50*/  @!P0 BRA `(.L_x_34) ;  /* 0x0000007800f88947 */ /* 0x004fea0003800000 */
.L_x_33:
[----:B------:R2:W-:Y:S01]  /*1d60*/  @P5 SYNCS.ARRIVE.TRANS64 RZ, [UR17], R3 ;  /* 0x00000003ffff59a7 */ /* 0x0005e20008000011 */
[----:B------:R-:W-:-:S04]  /*1d70*/  ULOP3.LUT UR8, UR22, 0x2, URZ, 0xfc, !UPT ;  /* 0x0000000216087892 */ /* 0x000fc8000f8efcff */
[----:B------:R-:W-:-:S09]  /*1d80*/  UISETP.NE.AND UP0, UPT, UR8, 0x2, UPT ;  /* 0x000000020800788c */ /* 0x000fd2000bf05270 */
[----:B------:R-:W-:Y:S05]  /*1d90*/  BRA.U UP0, `(.L_x_35) ;  /* 0x0000000100047547 */ /* 0x000fea000b800000 */
[----:B------:R-:W-:Y:S05]  /*1da0*/  BPT.TRAP 0x1 ;  /* 0x000000040000795c */ /* 0x000fea0000300000 */
.L_x_35:
[----:B------:R-:W-:Y:S04]  /*1db0*/  BSSY.RECONVERGENT B0, `(.L_x_36) ;  /* 0x0000003000007945 */ /* 0x000fe80003800200 */
[----:B------:R-:W-:Y:S05]  /*1dc0*/  @!P4 BRA `(.L_x_37) ;  /* 0x000000000004c947 */ /* 0x000fea0003800000 */
[----:B------:R-:W-:Y:S05]  /*1dd0*/  BPT.TRAP 0x1 ;  /* 0x000000040000795c */ /* 0x000fea0000300000 */
.L_x_37:
[----:B------:R-:W-:Y:S05]  /*1de0*/  BSYNC.RECONVERGENT B0 ;  /* 0x0000000000007941 */ /* 0x000fea0003800200 */
.L_x_36:
        /* <DEDUP_REMOVED lines=9> */
[----:B------:R-:W-:Y:S02]  /*1e80*/  USHF.L.U32 UR18, UR25, 0x5, URZ ;  /* 0x0000000519127899 */ /* 0x000fe400080006ff */
[----:B------:R-:W-:Y:S01]  /*1e90*/  ULOP3.LUT UR17, UR17, 0xfefffff8, URZ, 0xc0, !UPT ;  /* 0xfefffff811117892 */ /* 0x000fe2000f8ec0ff */
[----:B-1----:R-:W-:Y:S01]  /*1ea0*/  SHF.L.U32 R2, R17, 0x1f, RZ ;  /* 0x0000001f11027819 */ /* 0x002fe200000006ff */
[----:B------:R-:W-:Y:S02]  /*1eb0*/  UIADD3 UR16, UPT, UPT, UR16, 0x6300, URZ ;  /* 0x0000630010107890 */ /* 0x000fe4000fffe0ff */
[----:B------:R-:W-:Y:S01]  /*1ec0*/  UIADD3.X UR33, UPT, UPT, URZ, UR15, URZ, UP1, !UPT ;  /* 0x0000000fff217290 */ /* 0x000fe20008ffe4ff */
[----:B------:R4:W1:Y:S01]  /*1ed0*/  SYNCS.PHASECHK.TRANS64.TRYWAIT P0, [UR8+0x20], R2 ;  /* 0x00002002ff0075a7 */ /* 0x0008620008001108 */
[----:B------:R-:W-:-:S02]  /*1ee0*/  ULEA UR8, UR27, UR6, 0xc ;  /* 0x000000061b087291 */ /* 0x000fc4000f8e60ff */
[----:B------:R-:W-:Y:S02]  /*1ef0*/  UIADD3.X UR31, UPT, UPT, URZ, UR15, URZ, UP0, !UPT ;  /* 0x0000000fff1f7290 */ /* 0x000fe400087fe4ff */
[----:B------:R-:W-:Y:S01]  /*1f00*/  UIADD3 UR8, UPT, UPT, UR8, 0x8300, URZ ;  /* 0x0000830008087890 */ /* 0x000fe2000fffe0ff */
[----:B------:R-:W-:Y:S01]  /*1f10*/  UMOV UR28, 0x0 ;  /* 0x00000000001c7882 */ /* 0x000fe20000000000 */
[----:B------:R-:W-:Y:S01]  /*1f20*/  UMOV UR29, 0x10000000 ;  /* 0x10000000001d7882 */ /* 0x000fe20000000000 */
[----:B------:R-:W-:Y:S01]  /*1f30*/  UMOV UR19, UR35 ;  /* 0x0000002300137c82 */ /* 0x000fe20008000000 */
[----:B------:R-:W-:Y:S01]  /*1f40*/  UMOV UR20, UR36 ;  /* 0x0000002400147c82 */ /* 0x000fe20008000000 */
[----:B------:R-:W-:Y:S01]  /*1f50*/  UMOV UR12, UR36 ;  /* 0x00000024000c7c82 */ /* 0x000fe20008000000 */
[----:B------:R-:W-:Y:S01]  /*1f60*/  UMOV UR9, UR17 ;  /* 0x0000001100097c82 */ /* 0x000fe20008000000 */
[----:B------:R-:W-:Y:S01]  /*1f70*/  UMOV UR10, UR18 ;  /* 0x00000012000a7c82 */ /* 0x000fe20008000000 */
[----:B------:R4:W-:Y:S01]  /*1f80*/  UTMALDG.3D.2CTA [UR16], [UR32], desc[UR28] ;  /* 0x00001c10200075b4 */ /* 0x0009e20008211000 */
[----:B------:R-:W-:Y:S01]  /*1f90*/  UIADD3 UR25, UPT, UPT, UR25, 0x1, URZ ;  /* 0x0000000119197890 */ /* 0x000fe2000fffe0ff */
[----:B------:R-:W-:-:S03]  /*1fa0*/  UMOV UR27, UR23 ;  /* 0x00000017001b7c82 */ /* 0x000fc60008000000 */
[----:B------:R-:W-:Y:S01]  /*1fb0*/  UISETP.NE.AND UP0, UPT, UR25, UR26, UPT ;  /* 0x0000001a1900728c */ /* 0x000fe2000bf05270 */
[----:B------:R4:W-:Y:S08]  /*1fc0*/  UTMALDG.3D.2CTA [UR8], [UR30], desc[UR28] ;  /* 0x00001c081e0075b4 */ /* 0x0009f00008211000 */
[----:B----4-:R-:W-:Y:S05]  /*1fd0*/  BRA.U UP0, `(.L_x_38) ;  /* 0xfffffffd00487547 */ /* 0x010fea000b83ffff */
.L_x_32:
[C---:B-1----:R-:W-:Y:S01]  /*1fe0*/  LEA R2, R16.reuse, UR6, 0x3 ;  /* 0x0000000610027c11 */ /* 0x042fe2000f8e18ff */
[----:B------:R-:W-:Y:S01]  /*1ff0*/  NOP ;  /* 0x0000000000007918 */ /* 0x000fe20000000000 */
[----:B--2---:R-:W-:Y:S02]  /*2000*/  SHF.L.U32 R3, R13, 0x1f, RZ ;  /* 0x0000001f0d037819 */ /* 0x004fe400000006ff */
[----:B------:R-:W-:Y:S02]  /*2010*/  LEA R4, R16, UR6, 0x4 ;  /* 0x0000000610047c11 */ /* 0x000fe4000f8e20ff */
[----:B------:R-:W1:Y:S02]  /*2020*/  SYNCS.PHASECHK.TRANS64.TRYWAIT P0, [R2+URZ+0x90], R3 ;  /* 0x00009003020075a7 */ /* 0x000e6400080011ff */
[----:B-1----:R-:W-:Y:S05]  /*2030*/  @!P0 BRA `(.L_x_39) ;  /* 0x0000007800588947 */ /* 0x002fea0003800000 */
.L_x_146:
[----:B------:R-:W2:Y:S01]  /*2040*/  LDS.128 R4, [R4+0x120] ;  /* 0x0001200004047984 */ /* 0x000ea20000000c00 */
[----:B------:R-:W-:Y:S01]  /*2050*/  ISETP.GE.AND P0, PT, R40, 0x1, PT ;  /* 0x000000012800780c */ /* 0x000fe20003f06270 */
[----:B-1----:R-:W-:Y:S01]  /*2060*/  VIADD R2, R2, 0xa0 ;  /* 0x000000a002027836 */ /* 0x002fe20000000000 */
[----:B------:R-:W-:Y:S01]  /*2070*/  @!PT LDS RZ, [RZ] ;  /* 0x00000000fffff984 */ /* 0x000fe20000000800 */
[----:B------:R-:W-:Y:S01]  /*2080*/  @!PT LDS RZ, [RZ] ;  /* 0x00000000fffff984 */ /* 0x000fe20000000800 */
[----:B------:R-:W-:Y:S01]  /*2090*/  @!PT LDS RZ, [RZ] ;  /* 0x00000000fffff984 */ /* 0x000fe20000000800 */
[----:B------:R-:W-:Y:S01]  /*20a0*/  @!PT LDS RZ, [RZ] ;  /* 0x00000000fffff984 */ /* 0x000fe20000000800 */
[----:B------:R1:W-:Y:S06]  /*20b0*/  MEMBAR.ALL.CTA ;  /* 0x0000000000007992 */ /* 0x0003ec0000008000 */
[----:B-1----:R-:W1:Y:S01]  /*20c0*/  FENCE.VIEW.ASYNC.S ;  /* 0x00000000000073c6 */ /* 0x002e620000000000 */
[----:B------:R-:W-:-:S04]  /*20d0*/  PRMT R2, RZ, 0x654, R2 ;  /* 0x00000654ff027816 */ /* 0x000fc80000000002 */
[----:B-1----:R1:W-:Y:S01]  /*20e0*/  SYNCS.ARRIVE.TRANS64.RED.A1T0 RZ, [R2+URZ], RZ ;  /* 0x000000ff02ff79a7 */ /* 0x0023e200081004ff */
[----:B--2---:R-:W-:-:S13]  /*20f0*/  LOP3.LUT P2, RZ, R6, 0x1, RZ, 0xc0, !PT ;  /* 0x0000000106ff7812 */ /* 0x004fda000784c0ff */
[----:B------:R-:W-:Y:S01]  /*2100*/  @P2 SHF.R.U32.HI R3, RZ, 0x10, R5 ;  /* 0x00000010ff032819 */ /* 0x000fe20000011605 */
[----:B------:R-:W-:Y:S01]  /*2110*/  VOTEU.ANY UP0, P2 ;  /* 0x0000000000ff7886 */ /* 0x000fe20001000100 */
[----:B------:R-:W-:Y:S02]  /*2120*/  @P2 MOV R10, R4 ;  /* 0x00000004000a2202 */ /* 0x000fe40000000f00 */
[----:B------:R-:W-:Y:S02]  /*2130*/  @P2 R2UR.BROADCAST UR8, R3 ;  /* 0x00000000030822ca */ /* 0x000fe400008e0000 */
[----:B------:R-:W-:-:S11]  /*2140*/  @P2 LOP3.LUT R9, R5, 0xffff, RZ, 0xc0, !PT ;  /* 0x0000ffff05092812 */ /* 0x000fd600078ec0ff */
[----:B------:R-:W-:Y:S01]  /*2150*/  @UP0 UMOV UR36, UR8 ;  /* 0x0000000800240c82 */ /* 0x000fe20008000000 */
[----:B-1----:R-:W-:Y:S05]  /*2160*/  @!P0 BRA `(.L_x_40) ;  /* 0x0000000000b88947 */ /* 0x002fea0003800000 */
[----:B------:R-:W3:Y:S01]  /*2170*/  LDC.64 R4, c[0x0][0xb18] ;  /* 0x0002c600ff047b82 */ /* 0x000ee20000000a00 */
[----:B------:R-:W-:-:S07]  /*2180*/  ISETP.NE.AND P3, PT, R40, 0x1, PT ;  /* 0x000000012800780c */ /* 0x000fce0003f65270 */
[----:B------:R-:W1:Y:S08]  /*2190*/  LDC.64 R6, c[0x0][0xb10] ;  /* 0x0002c400ff067b82 */ /* 0x000e700000000a00 */
[----:B------:R-:W2:Y:S08]  /*21a0*/  LDC R14, c[0x0][0xb20] ;  /* 0x0002c800ff0e7b82 */ /* 0x000eb00000000800 */
[----:B------:R-:W4:Y:S01]  /*21b0*/  LDC R15, c[0x0][0xb0c] ;  /* 0x0002c300ff0f7b82 */ /* 0x000f220000000800 */
[----:B---3--:R-:W-:Y:S01]  /*21c0*/  IMAD.HI.U32 R21, R0, R5, RZ ;  /* 0x0000000500157227 */ /* 0x008fe200078e00ff */
[----:B------:R-:W-:-:S03]  /*21d0*/  ISETP.NE.AND P0, PT, R4, 0x1, PT ;  /* 0x000000010400780c */ /* 0x000fc60003f05270 */
[----:B------:R-:W-:-:S03]  /*21e0*/  IMAD.HI.U32 R5, R9, R5, RZ ;  /* 0x0000000509057227 */ /* 0x000fc600078e00ff */
[----:B------:R-:W3:Y:S01]  /*21f0*/  LDC.64 R2, c[0x0][0xb28] ;  /* 0x0002ca00ff027b82 */ /* 0x000ee20000000a00 */
[----:B-1----:R-:W-:-:S04]  /*2200*/  IMAD.HI.U32 R22, R8, R6, RZ ;  /* 0x0000000608167227 */ /* 0x002fc800078e00ff */
[----:B------:R-:W-:Y:S01]  /*2210*/  IMAD.HI.U32 R23, R10, R6, RZ ;  /* 0x000000060a177227 */ /* 0x000fe200078e00ff */
[----:B------:R-:W-:Y:S02]  /*2220*/  SHF.R.U32.HI R22, RZ, R7, R22 ;  /* 0x00000007ff167219 */ /* 0x000fe40000011616 */
[-C--:B--2---:R-:W-:Y:S02]  /*2230*/  SHF.R.U32.HI R21, RZ, R14.reuse, R21 ;  /* 0x0000000eff157219 */ /* 0x084fe40000011615 */
[----:B------:R-:W-:Y:S02]  /*2240*/  SHF.R.U32.HI R5, RZ, R14, R5 ;  /* 0x0000000eff057219 */ /* 0x000fe40000011605 */
[----:B------:R-:W-:Y:S02]  /*2250*/  SEL R21, R0, R21, !P0 ;  /* 0x0000001500157207 */ /* 0x000fe40004000000 */
[----:B------:R-:W-:Y:S02]  /*2260*/  SHF.R.U32.HI R23, RZ, R7, R23 ;  /* 0x00000007ff177219 */ /* 0x000fe40000011617 */
[----:B----4-:R-:W-:-:S02]  /*2270*/  ISETP.NE.AND P1, PT, R15, 0x1, PT ;  /* 0x000000010f00780c */ /* 0x010fc40003f25270 */
[----:B------:R-:W-:Y:S02]  /*2280*/  SEL R5, R9, R5, !P0 ;  /* 0x0000000509057207 */ /* 0x000fe40004000000 */
[----:B------:R-:W-:Y:S02]  /*2290*/  SEL R22, R8, R22, !P1 ;  /* 0x0000001608167207 */ /* 0x000fe40004800000 */
[----:B------:R-:W-:Y:S01]  /*22a0*/  SEL R23, R10, R23, !P1 ;  /* 0x000000170a177207 */ /* 0x000fe20004800000 */
[----:B---3--:R-:W-:-:S04]  /*22b0*/  IMAD.HI.U32 R20, R21, R2, RZ ;  /* 0x0000000215147227 */ /* 0x008fc800078e00ff */
        /* <DEDUP_REMOVED lines=10> */
[----:B------:R-:W-:-:S04]  /*2360*/  @!P0 IMAD.HI.U32 R7, R23, R2, RZ ;  /* 0x0000000217078227 */ /* 0x000fc800078e00ff */
[----:B------:R-:W-:Y:S01]  /*2370*/  IMAD.MOV R2, RZ, RZ, -R6 ;  /* 0x000000ffff027224 */ /* 0x000fe200078e0a06 */
[----:B------:R-:W-:Y:S02]  /*2380*/  @!P0 SHF.R.U32.HI R3, RZ, R3, R7 ;  /* 0x00000003ff038219 */ /* 0x000fe40000011607 */
[----:B------:R-:W-:Y:S01]  /*2390*/  IADD3 R7, PT, PT, -R5, RZ, RZ ;  /* 0x000000ff05077210 */ /* 0x000fe20007ffe1ff */
[----:B------:R-:W-:Y:S01]  /*23a0*/  IMAD R2, R40, R2, R5 ;  /* 0x0000000228027224 */ /* 0x000fe200078e0205 */
        /* <DEDUP_REMOVED lines=10> */
.L_x_40:
[----:B------:R-:W1:Y:S02]  /*2450*/  LDCU UR8, c[0x0][0xb30] ;  /* 0x00016600ff0877ac */ /* 0x000e640008000800 */
[----:B-1----:R-:W-:-:S09]  /*2460*/  UISETP.NE.AND UP0, UPT, UR8, 0x1, UPT ;  /* 0x000000010800788c */ /* 0x002fd2000bf05270 */
[----:B------:R-:W-:Y:S05]  /*2470*/  BRA.U UP0, `(.L_x_41) ;  /* 0x0000000100407547 */ /* 0x000fea000b800000 */
[----:B------:R-:W1:Y:S08]  /*2480*/  LDC.64 R4, c[0x0][0xb10] ;  /* 0x0002c400ff047b82 */ /* 0x000e700000000a00 */
[----:B------:R-:W2:Y:S08]  /*2490*/  LDC.64 R2, c[0x0][0xb18] ;  /* 0x0002c600ff027b82 */ /* 0x000eb00000000a00 */
[----:B------:R-:W4:Y:S08]  /*24a0*/  LDC R6, c[0x0][0xb20] ;  /* 0x0002c800ff067b82 */ /* 0x000f300000000800 */
[----:B------:R-:W3:Y:S01]  /*24b0*/  LDC R7, c[0x0][0xb0c] ;  /* 0x0002c300ff077b82 */ /* 0x000ee20000000800 */
[----:B-1----:R-:W-:-:S05]  /*24c0*/  IMAD.HI.U32 R4, R10, R4, RZ ;  /* 0x000000040a047227 */ /* 0x002fca00078e00ff */
[----:B------:R-:W-:Y:S01]  /*24d0*/  SHF.R.U32.HI R4, RZ, R5, R4 ;  /* 0x00000005ff047219 */ /* 0x000fe20000011604 */
[----:B--2---:R-:W-:Y:S01]  /*24e0*/  IMAD.HI.U32 R3, R9, R3, RZ ;  /* 0x0000000309037227 */ /* 0x004fe200078e00ff */
[----:B------:R-:W-:-:S04]  /*24f0*/  ISETP.NE.AND P0, PT, R2, 0x1, PT ;  /* 0x000000010200780c */ /* 0x000fc80003f05270 */
[----:B----4-:R-:W-:-:S04]  /*2500*/  SHF.R.U32.HI R3, RZ, R6, R3 ;  /* 0x00000006ff037219 */ /* 0x010fc80000011603 */
[----:B------:R-:W-:Y:S02]  /*2510*/  SEL R3, R9, R3, !P0 ;  /* 0x0000000309037207 */ /* 0x000fe40004000000 */
[----:B---3--:R-:W-:-:S04]  /*2520*/  ISETP.NE.AND P1, PT, R7, 0x1, PT ;  /* 0x000000010700780c */ /* 0x008fc80003f25270 */
[----:B------:R-:W-:-:S05]  /*2530*/  SEL R4, R10, R4, !P1 ;  /* 0x000000040a047207 */ /* 0x000fca0004800000 */
[----:B------:R-:W-:Y:S02]  /*2540*/  IMAD.IADD R5, R3, 0x1, -R4 ;  /* 0x0000000103057824 */ /* 0x000fe400078e0a04 */
[----:B------:R-:W-:Y:S02]  /*2550*/  IMAD.IADD R3, R4, 0x1, -R3 ;  /* 0x0000000104037824 */ /* 0x000fe400078e0a03 */
[----:B------:R-:W-:Y:S02]  /*2560*/  IMAD R10, R5, R7, R10 ;  /* 0x00000007050a7224 */ /* 0x000fe400078e020a */
[----:B------:R-:W-:-:S07]  /*2570*/  IMAD R9, R3, R2, R9 ;  /* 0x0000000203097224 */ /* 0x000fce00078e0209 */
.L_x_41:
[----:B------:R-:W-:Y:S01]  /*2580*/  VIADD R16, R16, 0x1 ;  /* 0x0000000110107836 */ /* 0x000fe20000000000 */
[----:B------:R-:W-:Y:S01]  /*2590*/  PLOP3.LUT P1, PT, PT, PT, PT, 0x80, 0x8 ;  /* 0x000000000008781c */ /* 0x000fe20003f2f070 */
[----:B------:R-:W-:Y:S02]  /*25a0*/  IMAD.IADD R14, R10, 0x1, R95 ;  /* 0x000000010a0e7824 */ /* 0x000fe400078e025f */
[----:B------:R-:W-:Y:S01]  /*25b0*/  IMAD.IADD R15, R9, 0x1, R94 ;  /* 0x00000001090f7824 */ /* 0x000fe200078e025e */
[----:B------:R-:W-:-:S04]  /*25c0*/  ISETP.NE.AND P0, PT, R16, 0x2, PT ;  /* 0x000000021000780c */ /* 0x000fc80003f05270 */
[----:B------:R-:W-:Y:S02]  /*25d0*/  SEL R2, RZ, 0x1, P0 ;  /* 0x00000001ff027807 */ /* 0x000fe40000000000 */
[----:B------:R-:W-:Y:S02]  /*25e0*/  SEL R16, R16, RZ, P0 ;  /* 0x000000ff10107207 */ /* 0x000fe40000000000 */
[----:B------:R-:W-:Y:S01]  /*25f0*/  LOP3.LUT R13, R13, R2, RZ, 0x3c, !PT ;  /* 0x000000020d0d7212 */ /* 0x000fe200078e3cff */
[----:B------:R-:W-:Y:S06]  /*2600*/  @P2 BRA `(.L_x_42) ;  /* 0xfffffff000582947 */ /* 0x000fec000383ffff */
[----:B------:R-:W-:Y:S01]  /*2610*/  UIADD3 UR6, UPT, UPT, UR6, 0x20, URZ ;  /* 0x0000002006067890 */ /* 0x000fe2000fffe0ff */
[----:B------:R-:W-:-:S03]  /*2620*/  SHF.L.U32 R2, R17, 0x1f, RZ ;  /* 0x0000001f11027819 */ /* 0x000fc600000006ff */
[----:B------:R-:W-:-:S09]  /*2630*/  ULEA UR4, UR23, UR6, 0x3 ;  /* 0x0000000617047291 */ /* 0x000fd2000f8e18ff */
[----:B------:R-:W1:Y:S02]  /*2640*/  SYNCS.PHASECHK.TRANS64.TRYWAIT P0, [UR4], R2 ;  /* 0x00000002ff0075a7 */ /* 0x000e640008001104 */
[----:B-1----:R-:W-:Y:S05]  /*2650*/  @!P0 BRA `(.L_x_43) ;  /* 0x0000007000e48947 */ /* 0x002fea0003800000 */
.L_x_148:
[----:B------:R-:W-:-:S04]  /*2660*/  UIADD3 UR5, UPT, UPT, UR23, 0x1, URZ ;  /* 0x0000000117057890 */ /* 0x000fc8000fffe0ff */
[----:B------:R-:W-:-:S04]  /*2670*/  UISETP.NE.AND UP0, UPT, UR5, 0x4, UPT ;  /* 0x000000040500788c */ /* 0x000fc8000bf05270 */
[----:B------:R-:W-:Y:S02]  /*2680*/  USEL UR7, URZ, 0x1, UP0 ;  /* 0x00000001ff077887 */ /* 0x000fe40008000000 */
[----:B------:R-:W-:-:S04]  /*2690*/  USEL UR5, UR5, URZ, UP0 ;  /* 0x000000ff05057287 */ /* 0x000fc80008000000 */
[----:B------:R-:W-:Y:S01]  /*26a0*/  ULEA UR4, UR5, UR6, 0x3 ;  /* 0x0000000605047291 */ /* 0x000fe2000f8e18ff */
[----:B-1----:R-:W-:-:S04]  /*26b0*/  LOP3.LUT R2, R17, UR7, RZ, 0x3c, !PT ;  /* 0x0000000711027c12 */ /* 0x002fc8000f8e3cff */
[----:B------:R-:W-:-:S04]  /*26c0*/  SHF.L.U32 R3, R2, 0x1f, RZ ;  /* 0x0000001f02037819 */ /* 0x000fc800000006ff */
[----:B------:R-:W1:Y:S02]  /*26d0*/  SYNCS.PHASECHK.TRANS64.TRYWAIT P0, [UR4], R3 ;  /* 0x00000003ff0075a7 */ /* 0x000e640008001104 */
[----:B-1----:R-:W-:Y:S05]  /*26e0*/  @!P0 BRA `(.L_x_44) ;  /* 0x0000007000d88947 */ /* 0x002fea0003800000 */
.L_x_150:
[----:B------:R-:W-:-:S04]  /*26f0*/  UIADD3 UR5, UPT, UPT, UR5, 0x1, URZ ;  /* 0x0000000105057890 */ /* 0x000fc8000fffe0ff */
[----:B------:R-:W-:-:S04]  /*2700*/  UISETP.NE.AND UP0, UPT, UR5, 0x4, UPT ;  /* 0x000000040500788c */ /* 0x000fc8000bf05270 */
[----:B------:R-:W-:Y:S02]  /*2710*/  USEL UR7, URZ, 0x1, UP0 ;  /* 0x00000001ff077887 */ /* 0x000fe40008000000 */
[----:B------:R-:W-:-:S04]  /*2720*/  USEL UR5, UR5, URZ, UP0 ;  /* 0x000000ff05057287 */ /* 0x000fc80008000000 */
[----:B------:R-:W-:Y:S01]  /*2730*/  ULEA UR4, UR5, UR6, 0x3 ;  /* 0x0000000605047291 */ /* 0x000fe2000f8e18ff */
[----:B------:R-:W-:-:S04]  /*2740*/  LOP3.LUT R2, R2, UR7, RZ, 0x3c, !PT ;  /* 0x0000000702027c12 */ /* 0x000fc8000f8e3cff */
[----:B-1----:R-:W-:-:S04]  /*2750*/  SHF.L.U32 R3, R2, 0x1f, RZ ;  /* 0x0000001f02037819 */ /* 0x002fc800000006ff */
[----:B------:R-:W1:Y:S02]  /*2760*/  SYNCS.PHASECHK.TRANS64.TRYWAIT P0, [UR4], R3 ;  /* 0x00000003ff0075a7 */ /* 0x000e640008001104 */
[----:B-1----:R-:W-:Y:S05]  /*2770*/  @!P0 BRA `(.L_x_45) ;  /* 0x0000007000cc8947 */ /* 0x002fea0003800000 */
.L_x_152:
[----:B------:R-:W-:-:S04]  /*2780*/  UIADD3 UR5, UPT, UPT, UR5, 0x1, URZ ;  /* 0x0000000105057890 */ /* 0x000fc8000fffe0ff */
[----:B------:R-:W-:-:S04]  /*2790*/  UISETP.NE.AND UP0, UPT, UR5, 0x4, UPT ;  /* 0x000000040500788c */ /* 0x000fc8000bf05270 */
[----:B------:R-:W-:Y:S02]  /*27a0*/  USEL UR4, URZ, 0x1, UP0 ;  /* 0x00000001ff047887 */ /* 0x000fe40008000000 */
[----:B------:R-:W-:-:S04]  /*27b0*/  USEL UR5, UR5, URZ, UP0 ;  /* 0x000000ff05057287 */ /* 0x000fc80008000000 */
[----:B------:R-:W-:Y:S01]  /*27c0*/  ULEA UR5, UR5, UR6, 0x3 ;  /* 0x0000000605057291 */ /* 0x000fe2000f8e18ff */
[----:B------:R-:W-:-:S04]  /*27d0*/  LOP3.LUT R2, R2, UR4, RZ, 0x3c, !PT ;  /* 0x0000000402027c12 */ /* 0x000fc8000f8e3cff */
[----:B------:R-:W-:Y:S01]  /*27e0*/  SHF.L.U32 R2, R2, 0x1f, RZ ;  /* 0x0000001f02027819 */ /* 0x000fe200000006ff */
[----:B-1-3--:R-:W-:-:S07]  /*27f0*/  IMAD.U32 R0, RZ, RZ, UR5 ;  /* 0x00000005ff007e24 */ /* 0x00afce000f8e00ff */
.L_x_46:
[----:B-1----:R1:W2:Y:S02]  /*2800*/  SYNCS.PHASECHK.TRANS64.TRYWAIT P0, [R0+URZ], R2 ;  /* 0x00000002000075a7 */ /* 0x0022a400080011ff */
[----:B--2---:R-:W-:Y:S05]  /*2810*/  @!P0 NANOSLEEP.SYNCS 0x989680 ;  /* 0x009896800000895d */ /* 0x004fea0003900000 */
[----:B------:R-:W2:Y:S02]  /*2820*/  @!P0 SYNCS.PHASECHK.TRANS64 P0, [R0+URZ], R2 ;  /* 0x00000002000085a7 */ /* 0x000ea400080010ff */
[----:B--2---:R-:W-:Y:S05]  /*2830*/  @P0 EXIT ;  /* 0x000000000000094d */ /* 0x004fea0003800000 */
[----:B------:R-:W-:Y:S05]  /*2840*/  BRA `(.L_x_46) ;  /* 0xfffffffc00ec7947 */ /* 0x000fea000383ffff */
.L_x_22:
[----:B------:R-:W-:-:S04]  /*2850*/  UISETP.NE.AND UP1, UPT, UR37, URZ, UPT ;  /* 0x000000ff2500728c */ /* 0x000fc8000bf25270 */
[----:B------:R-:W-:-:S09]  /*2860*/  UISETP.NE.OR UP1, UPT, UR10, 0x1, UP1 ;  /* 0x000000010a00788c */ /* 0x000fd20008f25670 */
[----:B------:R-:W-:Y:S05]  /*2870*/  BRA.U UP1, `(.L_x_47) ;  /* 0x00000005014c7547 */ /* 0x000fea000b800000 */
[----:B------:R-:W-:Y:S01]  /*2880*/  HFMA2 R11, -RZ, RZ, 0, 0 ;  /* 0x00000000ff0b7431 */ /* 0x000fe200000001ff */
[----:B------:R-:W-:Y:S01]  /*2890*/  ISETP.GE.U32.AND P2, PT, R10, 0x2, PT ;  /* 0x000000020a00780c */ /* 0x000fe20003f46070 */
[----:B------:R-:W-:Y:S01]  /*28a0*/  IMAD.MOV.U32 R12, RZ, RZ, 0x1 ;  /* 0x00000001ff0c7424 */ /* 0x000fe200078e00ff */
[----:B------:R-:W-:Y:S01]  /*28b0*/  CS2R R8, SRZ ;  /* 0x0000000000087805 */ /* 0x000fe2000001ff00 */
[----:B------:R-:W-:Y:S01]  /*28c0*/  IMAD.MOV.U32 R3, RZ, RZ, RZ ;  /* 0x000000ffff037224 */ /* 0x000fe200078e00ff */
[----:B------:R-:W-:Y:S01]  /*28d0*/  UMOV UR4, 0x400 ;  /* 0x0000040000047882 */ /* 0x000fe20000000000 */
[----:B------:R-:W-:Y:S01]  /*28e0*/  UMOV UR6, URZ ;  /* 0x000000ff00067c82 */ /* 0x000fe20008000000 */
[----:B------:R-:W-:-:S12]  /*28f0*/  ULEA UR37, UR37, UR4, 0x18 ;  /* 0x0000000425257291 */ /* 0x000fd8000f8ec0ff */
.L_x_51:
[----:B------:R-:W-:Y:S02]  /*2900*/  LEA R0, R3, UR37, 0x3 ;  /* 0x0000002503007c11 */ /* 0x000fe4000f8e18ff */
[----:B------:R-:W-:-:S03]  /*2910*/  SHF.L.U32 R4, R8, 0x1f, RZ ;  /* 0x0000001f08047819 */ /* 0x000fc600000006ff */
[----:B------:R-:W-:Y:S01]  /*2920*/  VIADD R5, R0, 0x100 ;  /* 0x0000010000057836 */ /* 0x000fe20000000000 */
[----:B------:R-:W1:Y:S02]  /*2930*/  SYNCS.PHASECHK.TRANS64.TRYWAIT P0, [R0+URZ+0xf0], R4 ;  /* 0x0000f004000075a7 */ /* 0x000e6400080011ff */
[----:B-1----:R-:W-:Y:S05]  /*2940*/  @!P0 BRA `(.L_x_48) ;  /* 0x0000007000708947 */ /* 0x002fea0003800000 */
.L_x_153:
[----:B------:R-:W-:Y:S01]  /*2950*/  ULEA UR5, UR6, UR37, 0x3 ;  /* 0x0000002506057291 */ /* 0x000fe2000f8e18ff */
[----:B-1----:R-:W-:Y:S01]  /*2960*/  PRMT R0, RZ, 0x654, R5 ;  /* 0x00000654ff007816 */ /* 0x002fe20000000005 */
[----:B------:R-:W-:Y:S01]  /*2970*/  @!P2 IMAD.MOV.U32 R4, RZ, RZ, 0x10 ;  /* 0x00000010ff04a424 */ /* 0x000fe200078e00ff */
[----:B------:R-:W-:Y:S01]  /*2980*/  SHF.L.U32 R5, R12, 0x1f, RZ ;  /* 0x0000001f0c057819 */ /* 0x000fe200000006ff */
[----:B------:R-:W-:Y:S01]  /*2990*/  UIADD3 UR4, UPT, UPT, UR5, 0x90, URZ ;  /* 0x0000009005047890 */ /* 0x000fe2000fffe0ff */
[----:B------:R1:W-:Y:S05]  /*29a0*/  SYNCS.ARRIVE.TRANS64.RED.A1T0 RZ, [R0+URZ], RZ ;  /* 0x000000ff00ff79a7 */ /* 0x0003ea00081004ff */
[----:B------:R-:W-:Y:S01]  /*29b0*/  IMAD.U32 R6, RZ, RZ, UR4 ;  /* 0x00000004ff067e24 */ /* 0x000fe2000f8e00ff */
[----:B------:R-:W2:Y:S04]  /*29c0*/  SYNCS.PHASECHK.TRANS64.TRYWAIT P0, [UR5+0xa0], R5 ;  /* 0x0000a005ff0075a7 */ /* 0x000ea80008001105 */
[----:B------:R-:W-:Y:S01]  /*29d0*/  PRMT R6, R10, 0x654, R6 ;  /* 0x000006540a067816 */ /* 0x000fe20000000006 */
[----:B-12---:R-:W-:Y:S06]  /*29e0*/  @!P0 BRA `(.L_x_49) ;  /* 0x00000070005c8947 */ /* 0x006fec0003800000 */
.L_x_155:
[----:B------:R-:W-:Y:S01]  /*29f0*/  ULEA UR4, UR6, UR37, 0x4 ;  /* 0x0000002506047291 */ /* 0x000fe2000f8e20ff */
[----:B------:R-:W-:Y:S01]  /*2a00*/  SEL R2, R6, R2, !P2 ;  /* 0x0000000206027207 */ /* 0x000fe20005000000 */
[----:B------:R-:W-:Y:S01]  /*2a10*/  UIADD3 UR5, UPT, UPT, UR5, 0x90, URZ ;  /* 0x0000009005057890 */ /* 0x000fe2000fffe0ff */
[----:B-1----:R-:W-:Y:S01]  /*2a20*/  LEA R0, R11, UR37, 0x3 ;  /* 0x000000250b007c11 */ /* 0x002fe2000f8e18ff */
[----:B------:R-:W-:Y:S01]  /*2a30*/  UIADD3 UR4, UPT, UPT, UR4, 0x120, URZ ;  /* 0x0000012004047890 */ /* 0x000fe2000fffe0ff */
[----:B------:R1:W-:Y:S01]  /*2a40*/  @!P2 SYNCS.ARRIVE.TRANS64.RED RZ, [R2+URZ], R4 ;  /* 0x0000000402ffa9a7 */ /* 0x0003e200080004ff */
[----:B------:R-:W-:Y:S01]  /*2a50*/  UIADD3 UR6, UPT, UPT, UR6, 0x1, URZ ;  /* 0x0000000106067890 */ /* 0x000fe2000fffe0ff */
[----:B------:R-:W-:-:S03]  /*2a60*/  VIADD R3, R3, 0x1 ;  /* 0x0000000103037836 */ /* 0x000fc60000000000 */
[----:B------:R-:W-:Y:S02]  /*2a70*/  UISETP.NE.AND UP0, UPT, UR6, 0x2, UPT ;  /* 0x000000020600788c */ /* 0x000fe4000bf05270 */
[----:B------:R-:W-:Y:S01]  /*2a80*/  ISETP.NE.AND P0, PT, R3, 0x2, PT ;  /* 0x000000020300780c */ /* 0x000fe20003f05270 */
[----:B------:R-:W-:Y:S06]  /*2a90*/  UGETNEXTWORKID.BROADCAST [UR4], [UR5] ;  /* 0x00000000040073ca */ /* 0x000fec0008000100 */
[----:B------:R-:W-:Y:S02]  /*2aa0*/  USEL UR4, URZ, 0x1, UP0 ;  /* 0x00000001ff047887 */ /* 0x000fe40008000000 */
[----:B------:R-:W-:-:S04]  /*2ab0*/  USEL UR6, UR6, URZ, UP0 ;  /* 0x000000ff06067287 */ /* 0x000fc80008000000 */
[----:B------:R-:W-:Y:S02]  /*2ac0*/  LOP3.LUT R12, R12, UR4, RZ, 0x3c, !PT ;  /* 0x000000040c0c7c12 */ /* 0x000fe4000f8e3cff */
[----:B-1----:R-:W-:-:S04]  /*2ad0*/  SHF.L.U32 R4, R9, 0x1f, RZ ;  /* 0x0000001f09047819 */ /* 0x002fc800000006ff */
[----:B------:R-:W1:Y:S02]  /*2ae0*/  SYNCS.PHASECHK.TRANS64.TRYWAIT P1, [R0+URZ+0x90], R4 ;  /* 0x00009004000075a7 */ /* 0x000e6400080211ff */
[----:B-1----:R-:W-:Y:S05]  /*2af0*/  @!P1 BRA `(.L_x_50) ;  /* 0x0000007000309947 */ /* 0x002fea0003800000 */
.L_x_156:
[----:B-1----:R-:W-:Y:S01]  /*2b00*/  LEA R4, R11, UR37, 0x4 ;  /* 0x000000250b047c11 */ /* 0x002fe2000f8e20ff */
[----:B------:R-:W-:Y:S01]  /*2b10*/  VIADD R0, R0, 0xa0 ;  /* 0x000000a000007836 */ /* 0x000fe20000000000 */
[----:B------:R-:W-:Y:S01]  /*2b20*/  SEL R3, R3, RZ, P0 ;  /* 0x000000ff03037207 */ /* 0x000fe20000000000 */
[----:B------:R-:W-:-:S03]  /*2b30*/  VIADD R11, R11, 0x1 ;  /* 0x000000010b0b7836 */ /* 0x000fc60000000000 */
[----:B------:R-:W1:Y:S01]  /*2b40*/  LDS.128 R4, [R4+0x120] ;  /* 0x0001200004047984 */ /* 0x000e620000000c00 */
[----:B------:R-:W-:Y:S02]  /*2b50*/  PRMT R0, RZ, 0x654, R0 ;  /* 0x00000654ff007816 */ /* 0x000fe40000000000 */
[C---:B------:R-:W-:Y:S01]  /*2b60*/  ISETP.NE.AND P1, PT, R11.reuse, 0x2, PT ;  /* 0x000000020b00780c */ /* 0x040fe20003f25270 */
[----:B------:R-:W-:Y:S01]  /*2b70*/  @!PT LDS RZ, [RZ] ;  /* 0x00000000fffff984 */ /* 0x000fe20000000800 */
[----:B------:R-:W-:Y:S01]  /*2b80*/  @!PT LDS RZ, [RZ] ;  /* 0x00000000fffff984 */ /* 0x000fe20000000800 */
[----:B------:R-:W-:Y:S01]  /*2b90*/  @!PT LDS RZ, [RZ] ;  /* 0x00000000fffff984 */ /* 0x000fe20000000800 */
[----:B------:R-:W-:Y:S01]  /*2ba0*/  @!PT LDS RZ, [RZ] ;  /* 0x00000000fffff984 */ /* 0x000fe20000000800 */
[----:B------:R2:W-:Y:S06]  /*2bb0*/  MEMBAR.ALL.CTA ;  /* 0x0000000000007992 */ /* 0x0005ec0000008000 */
[----:B--2---:R-:W2:Y:S01]  /*2bc0*/  FENCE.VIEW.ASYNC.S ;  /* 0x00000000000073c6 */ /* 0x004ea20000000000 */
[----:B------:R-:W-:Y:S01]  /*2bd0*/  SEL R11, R11, RZ, P1 ;  /* 0x000000ff0b0b7207 */ /* 0x000fe20000800000 */
[----:B--2---:R2:W-:Y:S01]  /*2be0*/  SYNCS.ARRIVE.TRANS64.RED.A1T0 RZ, [R0+URZ], RZ ;  /* 0x000000ff00ff79a7 */ /* 0x0045e200081004ff */
[----:B-1----:R-:W-:-:S02]  /*2bf0*/  LOP3.LUT P3, RZ, R6, 0x1, RZ, 0xc0, !PT ;  /* 0x0000000106ff7812 */ /* 0x002fc4000786c0ff */
[----:B------:R-:W-:-:S04]  /*2c00*/  SEL R4, RZ, 0x1, P1 ;  /* 0x00000001ff047807 */ /* 0x000fc80000800000 */
[----:B------:R-:W-:Y:S02]  /*2c10*/  LOP3.LUT R9, R9, R4, RZ, 0x3c, !PT ;  /* 0x0000000409097212 */ /* 0x000fe400078e3cff */
[----:B--2---:R-:W-:-:S04]  /*2c20*/  SEL R0, RZ, 0x1, P0 ;  /* 0x00000001ff007807 */ /* 0x004fc80000000000 */
[----:B------:R-:W-:Y:S01]  /*2c30*/  LOP3.LUT R8, R8, R0, RZ, 0x3c, !PT ;  /* 0x0000000008087212 */ /* 0x000fe200078e3cff */
[----:B------:R-:W-:Y:S06]  /*2c40*/  @P3 BRA `(.L_x_51) ;  /* 0xfffffffc002c3947 */ /* 0x000fec000383ffff */
[----:B------:R-:W-:Y:S01]  /*2c50*/  ULEA UR5, UR6, UR37, 0x3 ;  /* 0x0000002506057291 */ /* 0x000fe2000f8e18ff */
[----:B------:R-:W-:-:S08]  /*2c60*/  SHF.L.U32 R2, R12, 0x1f, RZ ;  /* 0x0000001f0c027819 */ /* 0x000fd000000006ff */
[----:B------:R-:W1:Y:S02]  /*2c70*/  SYNCS.PHASECHK.TRANS64 P0, [UR5+0xa0], R2 ;  /* 0x0000a002ff0075a7 */ /* 0x000e640008001005 */
[----:B-1----:R-:W-:Y:S05]  /*2c80*/  @P0 BRA `(.L_x_52) ;  /* 0x0000000000080947 */ /* 0x002fea0003800000 */
[----:B------:R-:W1:Y:S02]  /*2c90*/  SYNCS.PHASECHK.TRANS64.TRYWAIT P0, [UR5+0xa0], R2 ;  /* 0x0000a002ff0075a7 */ /* 0x000e640008001105 */
[----:B-1----:R-:W-:Y:S05]  /*2ca0*/  @!P0 BRA `(.L_x_53) ;  /* 0x0000006c00d88947 */ /* 0x002fea0003800000 */
.L_x_52:
[----:B------:R-:W-:-:S04]  /*2cb0*/  UIADD3 UR4, UPT, UPT, UR6, 0x1, URZ ;  /* 0x0000000106047890 */ /* 0x000fc8000fffe0ff */
[----:B------:R-:W-:-:S04]  /*2cc0*/  UISETP.NE.AND UP0, UPT, UR4, 0x2, UPT ;  /* 0x000000020400788c */ /* 0x000fc8000bf05270 */
[----:B------:R-:W-:Y:S02]  /*2cd0*/  USEL UR7, URZ, 0x1, UP0 ;  /* 0x00000001ff077887 */ /* 0x000fe40008000000 */
[----:B------:R-:W-:-:S04]  /*2ce0*/  USEL UR4, UR4, URZ, UP0 ;  /* 0x000000ff04047287 */ /* 0x000fc80008000000 */
[----:B------:R-:W-:Y:S01]  /*2cf0*/  ULEA UR4, UR4, UR37, 0x3 ;  /* 0x0000002504047291 */ /* 0x000fe2000f8e18ff */
[----:B-1----:R-:W-:-:S04]  /*2d00*/  LOP3.LUT R2, R12, UR7, RZ, 0x3c, !PT ;  /* 0x000000070c027c12 */ /* 0x002fc8000f8e3cff */
[----:B------:R-:W-:-:S04]  /*2d10*/  SHF.L.U32 R0, R2, 0x1f, RZ ;  /* 0x0000001f02007819 */ /* 0x000fc800000006ff */
[----:B------:R-:W1:Y:S02]  /*2d20*/  SYNCS.PHASECHK.TRANS64 P0, [UR4+0xa0], R0 ;  /* 0x0000a000ff0075a7 */ /* 0x000e640008001004 */
[----:B-1----:R-:W-:Y:S05]  /*2d30*/  @P0 EXIT ;  /* 0x000000000000094d */ /* 0x002fea0003800000 */
[----:B------:R-:W-:Y:S02]  /*2d40*/  SHF.L.U32 R2, R2, 0x1f, RZ ;  /* 0x0000001f02027819 */ /* 0x000fe400000006ff */
[----:B------:R-:W-:-:S07]  /*2d50*/  MOV R0, UR4 ;  /* 0x0000000400007c02 */ /* 0x000fce0008000f00 */
.L_x_54:
[----:B-1----:R1:W2:Y:S02]  /*2d60*/  SYNCS.PHASECHK.TRANS64.TRYWAIT P0, [R0+URZ+0xa0], R2 ;  /* 0x0000a002000075a7 */ /* 0x0022a400080011ff */
[----:B--2---:R-:W-:Y:S05]  /*2d70*/  @!P0 NANOSLEEP.SYNCS 0x989680 ;  /* 0x009896800000895d */ /* 0x004fea0003900000 */
[----:B------:R-:W2:Y:S02]  /*2d80*/  @!P0 SYNCS.PHASECHK.TRANS64 P0, [R0+URZ+0xa0], R2 ;  /* 0x0000a002000085a7 */ /* 0x000ea400080010ff */
[----:B--2---:R-:W-:Y:S05]  /*2d90*/  @P0 EXIT ;  /* 0x000000000000094d */ /* 0x004fea0003800000 */
[----:B------:R-:W-:Y:S05]  /*2da0*/  BRA `(.L_x_54) ;  /* 0xfffffffc00ec7947 */ /* 0x000fea000383ffff */
.L_x_47:
[----:B------:R-:W-:Y:S05]  /*2db0*/  BRA.U UP4, `(.L_x_55) ;  /* 0x0000001104847547 */ /* 0x000fea000b800000 */
[----:B------:R-:W-:Y:S01]  /*2dc0*/  UMOV UR6, 0x40 ;  /* 0x0000004000067882 */ /* 0x000fe20000000000 */
[----:B------:R-:W-:Y:S01]  /*2dd0*/  NOP ;  /* 0x0000000000007918 */ /* 0x000fe20000000000 */
[----:B------:R-:W-:Y:S01]  /*2de0*/  ULEA UR6, UR37, UR6, 0x18 ;  /* 0x0000000625067291 */ /* 0x000fe2000f8ec0ff */
[----:B------:R-:W-:Y:S02]  /*2df0*/  UMOV UR7, 0x400 ;  /* 0x0000040000077882 */ /* 0x000fe40000000000 */
[----:B------:R-:W-:-:S06]  /*2e00*/  ULEA UR37, UR37, UR7, 0x18 ;  /* 0x0000000725257291 */ /* 0x000fcc000f8ec0ff */
[----:B------:R-:W1:Y:S02]  /*2e10*/  LDS.U8 R2, [UR6+0x1c] ;  /* 0x00001c06ff027984 */ /* 0x000e640008000000 */
[----:B-1----:R-:W-:-:S13]  /*2e20*/  ISETP.NE.AND P0, PT, R2, RZ, PT ;  /* 0x000000ff0200720c */ /* 0x002fda0003f05270 */
[----:B------:R-:W-:Y:S05]  /*2e30*/  @P0 BRA `(.L_x_56) ;  /* 0x0000000400080947 */ /* 0x000fea0003800000 */
[----:B------:R-:W-:Y:S02]  /*2e40*/  UISETP.NE.U32.AND UP0, UPT, UR5, 0x1, UPT ;  /* 0x000000010500788c */ /* 0x000fe4000bf05070 */
[----:B------:R-:W-:-:S07]  /*2e50*/  UIADD3 UR8, UPT, UPT, UR6, 0x8, URZ ;  /* 0x0000000806087890 */ /* 0x000fce000fffe0ff */
[----:B------:R-:W-:Y:S05]  /*2e60*/  BRA.U !UP0, `(.L_x_57) ;  /* 0x00000001089c7547 */ /* 0x000fea000b800000 */
[----:B------:R-:W-:Y:S01]  /*2e70*/  ELECT P0, URZ, PT ;  /* 0x0000000000ff782f */ /* 0x000fe20003800000 */
[----:B------:R-:W-:-:S12]  /*2e80*/  BSSY B0, `(.L_x_57) ;  /* 0x0000025000007945 */ /* 0x000fd80003800000 */
[----:B------:R-:W-:Y:S05]  /*2e90*/  @!P0 BRA `(.L_x_58) ;  /* 0x00000000008c8947 */ /* 0x000fea0003800000 */
[----:B------:R-:W-:-:S05]  /*2ea0*/  UMOV UR7, 0x10 ;  /* 0x0000001000077882 */ /* 0x000fca0000000000 */
[----:B------:R-:W-:Y:S04]  /*2eb0*/  DEPBAR.LE SB1, 0x36 ;  /* 0x00009d800000791a */ /* 0x000fe80000000000 */
[----:B------:R-:W1:Y:S02]  /*2ec0*/  UTCATOMSWS.2CTA.FIND_AND_SET.ALIGN UP1, UR7, UR7 ;  /* 0x00000007000775e3 */ /* 0x000e640008220800 */
[----:B-1----:R-:W-:Y:S01]  /*2ed0*/  MOV R10, UR7 ;  /* 0x00000007000a7c02 */ /* 0x002fe20008000f00 */
[----:B------:R-:W-:Y:S06]  /*2ee0*/  BRA.U UP1, `(.L_x_59) ;  /* 0x0000000101187547 */ /* 0x000fec000b800000 */
.L_x_60:
[----:B------:R-:W-:Y:S05]  /*2ef0*/  NANOSLEEP 0x64 ;  /* 0x000000640000795d */ /* 0x000fea0003800000 */
[----:B------:R-:W-:-:S05]  /*2f00*/  UMOV UR7, 0x10 ;  /* 0x0000001000077882 */ /* 0x000fca0000000000 */
[----:B------:R-:W-:Y:S04]  /*2f10*/  DEPBAR.LE SB1, 0x36 ;  /* 0x00009d800000791a */ /* 0x000fe80000000000 */
[----:B------:R-:W1:Y:S02]  /*2f20*/  UTCATOMSWS.2CTA.FIND_AND_SET.ALIGN UP1, UR7, UR7 ;  /* 0x00000007000775e3 */ /* 0x000e640008220800 */
[----:B-1----:R-:W-:Y:S01]  /*2f30*/  MOV R10, UR7 ;  /* 0x00000007000a7c02 */ /* 0x002fe20008000f00 */
[----:B------:R-:W-:Y:S05]  /*2f40*/  BRA.U !UP1, `(.L_x_60) ;  /* 0xfffffffd09e87547 */ /* 0x000fea000b83ffff */
.L_x_59:
[----:B------:R-:W1:Y:S01]  /*2f50*/  LDS R5, [UR6+0x10] ;  /* 0x00001006ff057984 */ /* 0x000e620008000800 */
[----:B------:R-:W-:Y:S01]  /*2f60*/  IMAD.U32 R3, RZ, RZ, UR37 ;  /* 0x00000025ff037e24 */ /* 0x000fe2000f8e00ff */
[----:B------:R-:W-:-:S03]  /*2f70*/  MOV R2, UR4 ;  /* 0x0000000400027c02 */ /* 0x000fc60008000f00 */
[----:B------:R-:W-:Y:S01]  /*2f80*/  VIADD R3, R3, 0x140 ;  /* 0x0000014003037836 */ /* 0x000fe20000000000 */
[----:B-1----:R-:W-:-:S04]  /*2f90*/  SHF.L.U32 R5, R5, 0x1f, RZ ;  /* 0x0000001f05057819 */ /* 0x002fc800000006ff */
[----:B------:R-:W1:Y:S02]  /*2fa0*/  SYNCS.PHASECHK.TRANS64.TRYWAIT P0, [UR6+0x8], R5 ;  /* 0x00000805ff0075a7 */ /* 0x000e640008001106 */
[----:B-1----:R-:W-:Y:S05]  /*2fb0*/  @P0 BRA `(.L_x_61) ;  /* 0x0000000000080947 */ /* 0x002fea0003800000 */
[----:B------:R-:W1:Y:S02]  /*2fc0*/  SYNCS.PHASECHK.TRANS64.TRYWAIT P0, [UR6+0x8], R5 ;  /* 0x00000805ff0075a7 */ /* 0x000e640008001106 */
[----:B-1----:R-:W-:Y:S05]  /*2fd0*/  @!P0 BRA `(.L_x_62) ;  /* 0x0000006c00248947 */ /* 0x002fea0003800000 */
.L_x_61:
[----:B-1----:R-:W-:Y:S01]  /*2fe0*/  HFMA2 R4, -RZ, RZ, 0, 5.9604644775390625e-08 ;  /* 0x00000001ff047431 */ /* 0x002fe200000001ff */
[----:B------:R-:W-:Y:S01]  /*2ff0*/  UPRMT UR7, UR4, 0x654, UR8 ;  /* 0x0000065404077896 */ /* 0x000fe20008000008 */
[----:B------:R-:W-:Y:S01]  /*3000*/  IMAD.MOV.U32 R7, RZ, RZ, 0xffff ;  /* 0x0000ffffff077424 */ /* 0x000fe200078e00ff */
[----:B------:R-:W-:Y:S01]  /*3010*/  PRMT R2, R2, 0x654, R3 ;  /* 0x0000065402027816 */ /* 0x000fe20000000003 */
[----:B------:R-:W-:Y:S02]  /*3020*/  IMAD.MOV.U32 R5, RZ, RZ, 0x4 ;  /* 0x00000004ff057424 */ /* 0x000fe400078e00ff */
[----:B------:R-:W-:Y:S01]  /*3030*/  IMAD.SHL.U32 R9, R10, 0x20, RZ ;  /* 0x000000200a097824 */ /* 0x000fe200078e00ff */
[----:B------:R-:W-:Y:S02]  /*3040*/  MOV R3, UR7 ;  /* 0x0000000700037c02 */ /* 0x000fe40008000f00 */
[-C--:B------:R-:W-:Y:S01]  /*3050*/  SHF.L.U32 R7, R7, R10.reuse, RZ ;  /* 0x0000000a07077219 */ /* 0x080fe200000006ff */
[----:B------:R1:W-:Y:S01]  /*3060*/  SYNCS.ARRIVE.TRANS64.RED RZ, [UR7], R5 ;  /* 0x00000005ffff79a7 */ /* 0x0003e20008000407 */
[----:B------:R-:W-:Y:S01]  /*3070*/  SHF.L.U32 R6, R4, R10, RZ ;  /* 0x0000000a04067219 */ /* 0x000fe200000006ff */
[----:B------:R1:W-:Y:S04]  /*3080*/  STS [UR37+0x140], R9 ;  /* 0x00014009ff007988 */ /* 0x0003e80008000825 */
[----:B------:R1:W-:Y:S04]  /*3090*/  STAS [R2.64], R10 ;  /* 0x0000000a02007dbd */ /* 0x0003e8000c0008ff */
[----:B------:R1:W-:Y:S04]  /*30a0*/  ATOMS.OR RZ, [UR6+0x14], R7 ;  /* 0x00001407ffff798c */ /* 0x0003e8000b000006 */
[----:B------:R1:W-:Y:S04]  /*30b0*/  ATOMS.OR RZ, [UR6+0x18], R6 ;  /* 0x00001806ffff798c */ /* 0x0003e8000b000006 */
[----:B------:R1:W-:Y:S02]  /*30c0*/  ATOMS.XOR RZ, [UR6+0x10], R4 ;  /* 0x00001004ffff798c */ /* 0x0003e4000b800006 */
.L_x_58:
[----:B------:R-:W-:Y:S05]  /*30d0*/  BSYNC B0 ;  /* 0x0000000000007941 */ /* 0x000fea0003800000 */
.L_x_57:
[----:B------:R-:W-:Y:S05]  /*30e0*/  BRA.U UP0, `(.L_x_63) ;  /* 0x00000001006c7547 */ /* 0x000fea000b800000 */
[----:B------:R-:W-:-:S03]  /*30f0*/  UMOV UR7, 0xffffffff ;  /* 0xffffffff00077882 */ /* 0x000fc60000000000 */
[----:B------:R-:W-:Y:S05]  /*3100*/  BRA.DIV UR7, `(.L_x_64) ;  /* 0x0000006a07f07947 */ /* 0x000fea000b800000 */
[----:B------:R-:W-:-:S13]  /*3110*/  ELECT P6, URZ, PT ;  /* 0x0000000000ff782f */ /* 0x000fda00038c0000 */
.L_x_160:
[----:B------:R-:W-:Y:S05]  /*3120*/  @!P6 BRA `(.L_x_63) ;  /* 0x00000000005ce947 */ /* 0x000fea0003800000 */
[----:B-1----:R-:W1:Y:S02]  /*3130*/  LDS R3, [UR6+0x10] ;  /* 0x00001006ff037984 */ /* 0x002e640008000800 */
[----:B-1----:R-:W-:-:S04]  /*3140*/  SHF.L.U32 R3, R3, 0x1f, RZ ;  /* 0x0000001f03037819 */ /* 0x002fc800000006ff */
[----:B------:R-:W1:Y:S02]  /*3150*/  SYNCS.PHASECHK.TRANS64.TRYWAIT P0, [UR6+0x8], R3 ;  /* 0x00000803ff0075a7 */ /* 0x000e640008001106 */
[----:B-1----:R-:W-:Y:S05]  /*3160*/  @P0 BRA `(.L_x_65) ;  /* 0x0000000000080947 */ /* 0x002fea0003800000 */
[----:B------:R-:W1:Y:S02]  /*3170*/  SYNCS.PHASECHK.TRANS64.TRYWAIT P0, [UR6+0x8], R3 ;  /* 0x00000803ff0075a7 */ /* 0x000e640008001106 */
[----:B-1----:R-:W-:Y:S05]  /*3180*/  @!P0 BRA `(.L_x_66) ;  /* 0x0000006800f08947 */ /* 0x002fea0003800000 */
.L_x_65:
[----:B------:R-:W2:Y:S01]  /*3190*/  LDS R5, [UR37+0x140] ;  /* 0x00014025ff057984 */ /* 0x000ea20008000800 */
[----:B-1----:R-:W-:Y:S02]  /*31a0*/  HFMA2 R2, -RZ, RZ, 0, 5.9604644775390625e-08 ;  /* 0x00000001ff027431 */ /* 0x002fe400000001ff */
[----:B------:R-:W-:Y:S01]  /*31b0*/  IMAD.MOV.U32 R3, RZ, RZ, 0xffff ;  /* 0x0000ffffff037424 */ /* 0x000fe200078e00ff */
[----:B------:R-:W-:Y:S01]  /*31c0*/  UPRMT UR7, UR4, 0x654, UR8 ;  /* 0x0000065404077896 */ /* 0x000fe20008000008 */
[----:B--2---:R-:W-:-:S03]  /*31d0*/  IMAD.SHL.U32 R4, R5, 0x20, RZ ;  /* 0x0000002005047824 */ /* 0x004fc600078e00ff */
[-C--:B------:R-:W-:Y:S02]  /*31e0*/  SHF.L.U32 R3, R3, R5.reuse, RZ ;  /* 0x0000000503037219 */ /* 0x080fe400000006ff */
[----:B------:R-:W-:Y:S01]  /*31f0*/  SHF.L.U32 R5, R2, R5, RZ ;  /* 0x0000000502057219 */ /* 0x000fe200000006ff */
[----:B------:R2:W-:Y:S04]  /*3200*/  STS [UR37+0x140], R4 ;  /* 0x00014004ff007988 */ /* 0x0005e80008000825 */
[----:B------:R2:W-:Y:S04]  /*3210*/  ATOMS.OR RZ, [UR6+0x14], R3 ;  /* 0x00001403ffff798c */ /* 0x0005e8000b000006 */
[----:B------:R2:W-:Y:S01]  /*3220*/  ATOMS.OR RZ, [UR6+0x18], R5 ;  /* 0x00001805ffff798c */ /* 0x0005e2000b000006 */
[----:B------:R-:W-:Y:S03]  /*3230*/  SYNCS.ARRIVE.TRANS64.RED.A1T0 RZ, [UR7], RZ ;  /* 0x000000ffffff79a7 */ /* 0x000fe60008100407 */
[----:B------:R2:W-:Y:S01]  /*3240*/  ATOMS.XOR RZ, [UR6+0x10], R2 ;  /* 0x00001002ffff798c */ /* 0x0005e2000b800006 */
[----:B------:R-:W-:Y:S05]  /*3250*/  BRA `(.L_x_63) ;  /* 0x0000000000107947 */ /* 0x000fea0003800000 */
.L_x_56:
[----:B------:R-:W-:-:S05]  /*3260*/  MOV R2, 0xffffffff ;  /* 0xffffffff00027802 */ /* 0x000fca0000000f00 */
[----:B------:R1:W-:Y:S02]  /*3270*/  STS [UR37+0x140], R2 ;  /* 0x00014002ff007988 */ /* 0x0003e40008000825 */
[----:B-1----:R-:W-:Y:S02]  /*3280*/  MOV R2, 0x32a0 ;  /* 0x000032a000027802 */ /* 0x002fe40000000f00 */
[----:B-----5:R-:W-:Y:S05]  /*3290*/  CALL.REL.NOINC `($__internal_1_$__cuda_sm10x_tcgen05_guardrail_trap_phase_invalid_during_alloc) ;  /* 0x0000007000c07944 */ /* 0x020fea0003c00000 */
.L_x_63:
[----:B------:R-:W-:Y:S05]  /*32a0*/  WARPSYNC.ALL ;  /* 0x0000000000007948 */ /* 0x000fea0003800000 */
[----:B------:R-:W3:Y:S01]  /*32b0*/  S2UR UR8, SR_CgaCtaId ;  /* 0x00000000000879c3 */ /* 0x000ee20000008800 */
[----:B------:R-:W-:Y:S01]  /*32c0*/  UMOV UR6, 0x400 ;  /* 0x0000040000067882 */ /* 0x000fe20000000000 */
[----:B------:R-:W-:-:S06]  /*32d0*/  NOP ;  /* 0x0000000000007918 */ /* 0x000fcc0000000000 */
[----:B------:R-:W-:Y:S06]  /*32e0*/  BAR.ARV 0x6, 0xa0 ;  /* 0x0182800000007b1d */ /* 0x000fec0000002000 */
[----:B------:R-:W-:Y:S01]  /*32f0*/  LOP3.LUT R0, R0, 0xffff, RZ, 0xc0, !PT ;  /* 0x0000ffff00007812 */ /* 0x000fe200078ec0ff */
[----:B-1----:R-:W-:Y:S01]  /*3300*/  IMAD.MOV.U32 R9, RZ, RZ, 0x1 ;  /* 0x00000001ff097424 */ /* 0x002fe200078e00ff */
[----:B------:R-:W-:Y:S01]  /*3310*/  LOP3.LUT R8, R8, 0xffff, RZ, 0xc0, !PT ;  /* 0x0000ffff08087812 */ /* 0x000fe200078ec0ff */
[----:B------:R-:W-:Y:S01]  /*3320*/  UMOV UR22, URZ ;  /* 0x000000ff00167c82 */ /* 0x000fe20008000000 */
[----:B------:R-:W-:Y:S01]  /*3330*/  R2UR UR12, R0 ;  /* 0x00000000000c72ca */ /* 0x000fe200000e0000 */
[----:B------:R-:W-:Y:S01]  /*3340*/  UMOV UR21, URZ ;  /* 0x000000ff00157c82 */ /* 0x000fe20008000000 */
[----:B------:R-:W-:Y:S01]  /*3350*/  R2UR UR13, R8 ;  /* 0x00000000080d72ca */ /* 0x000fe200000e0000 */
[----:B------:R-:W-:Y:S01]  /*3360*/  IMAD.MOV.U32 R8, RZ, RZ, RZ ;  /* 0x000000ffff087224 */ /* 0x000fe200078e00ff */
[----:B------:R-:W-:-:S02]  /*3370*/  UISETP.NE.AND UP2, UPT, UR5, URZ, UPT ;  /* 0x000000ff0500728c */ /* 0x000fc4000bf45270 */
[----:B---3--:R-:W-:Y:S01]  /*3380*/  ULEA UR8, UR8, UR6, 0x18 ;  /* 0x0000000608087291 */ /* 0x008fe2000f8ec0ff */
[----:B------:R-:W1:Y:S03]  /*3390*/  LDCU UR6, c[0x0][0x38c] ;  /* 0x00007180ff0677ac */ /* 0x000e660008000800 */
[----:B------:R-:W-:Y:S02]  /*33a0*/  UIADD3 UR14, UPT, UPT, UR8, 0x6300, URZ ;  /* 0x00006300080e7890 */ /* 0x000fe4000fffe0ff */
[----:B------:R-:W-:-:S03]  /*33b0*/  UIADD3 UR15, UPT, UPT, UR8, 0x8300, URZ ;  /* 0x00008300080f7890 */ /* 0x000fc6000fffe0ff */
[----:B--2---:R-:W2:Y:S01]  /*33c0*/  LDS R2, [UR8+0x140] ;  /* 0x00014008ff027984 */ /* 0x004ea20008000800 */
[----:B------:R-:W-:Y:S02]  /*33d0*/  USHF.R.U32.HI UR14, URZ, 0x4, UR14 ;  /* 0x00000004ff0e7899 */ /* 0x000fe4000801160e */
[----:B------:R-:W-:Y:S02]  /*33e0*/  USHF.R.U32.HI UR15, URZ, 0x4, UR15 ;  /* 0x00000004ff0f7899 */ /* 0x000fe4000801160f */
[----:B------:R-:W-:Y:S02]  /*33f0*/  ULOP3.LUT UR14, UR14, 0x3fff, URZ, 0xc0, !UPT ;  /* 0x00003fff0e0e7892 */ /* 0x000fe4000f8ec0ff */
[----:B------:R-:W-:Y:S02]  /*3400*/  ULOP3.LUT UR15, UR15, 0x3fff, URZ, 0xc0, !UPT ;  /* 0x00003fff0f0f7892 */ /* 0x000fe4000f8ec0ff */
[----:B------:R-:W-:Y:S02]  /*3410*/  ULOP3.LUT UR14, UR14, 0x10000, URZ, 0xfc, !UPT ;  /* 0x000100000e0e7892 */ /* 0x000fe4000f8efcff */
[----:B-1----:R-:W-:-:S02]  /*3420*/  UIADD3 UR6, UPT, UPT, UR6, 0x1f, URZ ;  /* 0x0000001f06067890 */ /* 0x002fc4000fffe0ff */
[----:B------:R-:W-:Y:S02]  /*3430*/  ULOP3.LUT UR15, UR15, 0x10000, URZ, 0xfc, !UPT ;  /* 0x000100000f0f7892 */ /* 0x000fe4000f8efcff */
[----:B------:R-:W-:Y:S01]  /*3440*/  USHF.R.S32.HI UR7, URZ, 0x1f, UR6 ;  /* 0x0000001fff077899 */ /* 0x000fe20008011406 */
[----:B------:R-:W-:Y:S01]  /*3450*/  UMOV UR20, URZ ;  /* 0x000000ff00147c82 */ /* 0x000fe20008000000 */
[----:B------:R-:W-:Y:S02]  /*3460*/  UMOV UR26, 0x0 ;  /* 0x00000000001a7882 */ /* 0x000fe40000000000 */
[----:B------:R-:W-:Y:S01]  /*3470*/  ULEA.HI UR7, UR7, UR6, URZ, 0x5 ;  /* 0x0000000607077291 */ /* 0x000fe2000f8f28ff */
[----:B------:R-:W-:-:S03]  /*3480*/  UMOV UR27, 0x8400010 ;  /* 0x08400010001b7882 */ /* 0x000fc60000000000 */
[----:B------:R-:W-:-:S04]  /*3490*/  USHF.R.S32.HI UR7, URZ, 0x5, UR7 ;  /* 0x00000005ff077899 */ /* 0x000fc80008011407 */
[----:B------:R-:W-:-:S04]  /*34a0*/  UISETP.LT.AND UP0, UPT, UR7, 0x1, UPT ;  /* 0x000000010700788c */ /* 0x000fc8000bf01270 */
[----:B------:R-:W-:Y:S01]  /*34b0*/  USEL UR23, UR7, 0x1, !UP0 ;  /* 0x0000000107177887 */ /* 0x000fe2000c000000 */
[----:B--2---:R-:W-:Y:S02]  /*34c0*/  R2UR UR24, R2 ;  /* 0x00000000021872ca */ /* 0x004fe400000e0000 */
[----:B------:R-:W-:-:S13]  /*34d0*/  CS2R R2, SRZ ;  /* 0x0000000000027805 */ /* 0x000fda000001ff00 */
.L_x_74:
[C---:B------:R-:W-:Y:S02]  /*34e0*/  LEA R0, R8.reuse, UR8, 0x3 ;  /* 0x0000000808007c11 */ /* 0x040fe4000f8e18ff */
[----:B------:R-:W-:Y:S02]  /*34f0*/  SHF.L.U32 R4, R3, 0x1f, RZ ;  /* 0x0000001f03047819 */ /* 0x000fe400000006ff */
[----:B------:R-:W-:Y:S02]  /*3500*/  LEA R5, R8, UR8, 0x4 ;  /* 0x0000000808057c11 */ /* 0x000fe4000f8e20ff */
[----:B------:R-:W1:Y:S02]  /*3510*/  SYNCS.PHASECHK.TRANS64.TRYWAIT P0, [R0+URZ+0x90], R4 ;  /* 0x00009004000075a7 */ /* 0x000e6400080011ff */
[----:B-1-34-:R-:W-:Y:S05]  /*3520*/  @!P0 BRA `(.L_x_67) ;  /* 0x0000006800208947 */ /* 0x01afea0003800000 */
.L_x_161:
[----:B-1----:R-:W1:Y:S01]  /*3530*/  LDS.128 R4, [R5+0x120] ;  /* 0x0001200005047984 */ /* 0x002e620000000c00 */
[----:B------:R-:W-:Y:S02]  /*3540*/  VIADD R0, R0, 0xa0 ;  /* 0x000000a000007836 */ /* 0x000fe40000000000 */
[----:B------:R-:W-:Y:S01]  /*3550*/  VIADD R8, R8, 0x1 ;  /* 0x0000000108087836 */ /* 0x000fe20000000000 */
[----:B------:R-:W-:Y:S01]  /*3560*/  @!PT LDS RZ, [RZ] ;  /* 0x00000000fffff984 */ /* 0x000fe20000000800 */
[----:B------:R-:W-:Y:S01]  /*3570*/  @!PT LDS RZ, [RZ] ;  /* 0x00000000fffff984 */ /* 0x000fe20000000800 */
[----:B------:R-:W-:Y:S01]  /*3580*/  @!PT LDS RZ, [RZ] ;  /* 0x00000000fffff984 */ /* 0x000fe20000000800 */
[----:B------:R-:W-:Y:S01]  /*3590*/  @!PT LDS RZ, [RZ] ;  /* 0x00000000fffff984 */ /* 0x000fe20000000800 */
[----:B------:R2:W-:Y:S06]  /*35a0*/  MEMBAR.ALL.CTA ;  /* 0x0000000000007992 */ /* 0x0005ec0000008000 */
[----:B--2---:R-:W2:Y:S01]  /*35b0*/  FENCE.VIEW.ASYNC.S ;  /* 0x00000000000073c6 */ /* 0x004ea20000000000 */
[----:B------:R-:W-:-:S04]  /*35c0*/  PRMT R0, RZ, 0x654, R0 ;  /* 0x00000654ff007816 */ /* 0x000fc80000000000 */
[----:B--2---:R2:W-:Y:S01]  /*35d0*/  SYNCS.ARRIVE.TRANS64.RED.A1T0 RZ, [R0+URZ], RZ ;  /* 0x000000ff00ff79a7 */ /* 0x0045e200081004ff */
[----:B-1----:R-:W-:Y:S01]  /*35e0*/  LOP3.LUT P1, RZ, R6, 0x1, RZ, 0xc0, !PT ;  /* 0x0000000106ff7812 */ /* 0x002fe2000782c0ff */
[----:B--2---:R-:W-:-:S12]  /*35f0*/  BRA.U UP2, `(.L_x_68) ;  /* 0x0000000102cc7547 */ /* 0x004fd8000b800000 */
[----:B------:R-:W1:Y:S01]  /*3600*/  LDCU UR6, c[0x0][0x38c] ;  /* 0x00007180ff0677ac */ /* 0x000e620008000800 */
[----:B------:R-:W-:Y:S02]  /*3610*/  PLOP3.LUT P2, PT, PT, PT, PT, 0x80, 0x8 ;  /* 0x000000000008781c */ /* 0x000fe40003f4f070 */
[----:B------:R-:W-:Y:S01]  /*3620*/  SHF.L.U32 R4, R9, 0x1f, RZ ;  /* 0x0000001f09047819 */ /* 0x000fe200000006ff */
[----:B------:R-:W-:Y:S02]  /*3630*/  ULEA UR11, UR22, UR8, 0x3 ;  /* 0x00000008160b7291 */ /* 0x000fe4000f8e18ff */
[----:B-1----:R-:W-:-:S06]  /*3640*/  UISETP.GE.AND UP0, UPT, UR6, 0x1, UPT ;  /* 0x000000010600788c */ /* 0x002fcc000bf06270 */
[----:B------:R-:W-:-:S05]  /*3650*/  PLOP3.LUT P0, PT, PT, PT, UP0, 0x80, 0x8 ;  /* 0x000000000008781c */ /* 0x000fca0003f0f008 */
[----:B------:R-:W-:-:S08]  /*3660*/  @UP0 ULEA UR6, UR21, UR8, 0x3 ;  /* 0x0000000815060291 */ /* 0x000fd0000f8e18ff */
[----:B------:R-:W-:-:S04]  /*3670*/  @P0 SHF.L.U32 R0, R2, 0x1f, RZ ;  /* 0x0000001f02000819 */ /* 0x000fc800000006ff */
[----:B------:R1:W2:Y:S01]  /*3680*/  @P0 SYNCS.PHASECHK.TRANS64.TRYWAIT P2, [UR6], R0 ;  /* 0x00000000ff0005a7 */ /* 0x0002a20008041106 */
[----:B------:R-:W3:Y:S02]  /*3690*/  SYNCS.PHASECHK.TRANS64.TRYWAIT P0, [UR11+0xd0], R4 ;  /* 0x0000d004ff0075a7 */ /* 0x000ee4000800110b */
[----:B-123--:R-:W-:Y:S05]  /*36a0*/  @!P0 BRA `(.L_x_69) ;  /* 0x0000006400d48947 */ /* 0x00efea0003800000 */
.L_x_163:
[----:B------:R-:W-:Y:S01]  /*36b0*/  UMOV UR19, UR20 ;  /* 0x0000001400137c82 */ /* 0x000fe20008000000 */
[----:B------:R-:W-:Y:S05]  /*36c0*/  BRA.U !UP0, `(.L_x_70) ;  /* 0x0000000108887547 */ /* 0x000fea000b800000 */
[----:B------:R-:W-:Y:S02]  /*36d0*/  UIADD3 UR19, UPT, UPT, UR23, UR20, URZ ;  /* 0x0000001417137290 */ /* 0x000fe4000fffe0ff */
[----:B------:R-:W-:Y:S02]  /*36e0*/  ULEA UR10, UR22, UR24, 0x7 ;  /* 0x00000018160a7291 */ /* 0x000fe4000f8e38ff */
[----:B------:R-:W-:Y:S01]  /*36f0*/  UPLOP3.LUT UP3, UPT, UPT, UPT, UPT, 0x40, 0x4 ;  /* 0x000000000004789c */ /* 0x000fe20003f6e870 */
[----:B------:R-:W-:Y:S01]  /*3700*/  UMOV UR18, UR7 ;  /* 0x0000000700127c82 */ /* 0x000fe20008000000 */
[----:B------:R-:W-:-:S09]  /*3710*/  UMOV UR17, UR21 ;  /* 0x0000001500117c82 */ /* 0x000fd20008000000 */
.L_x_73:
[----:B--2---:R-:W-:Y:S01]  /*3720*/  ULEA UR9, UR17, UR8, 0x3 ;  /* 0x0000000811097291 */ /* 0x004fe2000f8e18ff */
[----:B---3--:R-:W-:Y:S11]  /*3730*/  @P2 BRA `(.L_x_71) ;  /* 0x00000000000c2947 */ /* 0x008ff60003800000 */
[----:B-1----:R-:W-:Y:S04]  /*3740*/  SHF.L.U32 R4, R2, 0x1f, RZ ;  /* 0x0000001f02047819 */ /* 0x002fe800000006ff */
[----:B------:R-:W1:Y:S02]  /*3750*/  SYNCS.PHASECHK.TRANS64.TRYWAIT P0, [UR9], R4 ;  /* 0x00000004ff0075a7 */ /* 0x000e640008001109 */
[----:B-1----:R-:W-:Y:S05]  /*3760*/  @!P0 BRA `(.L_x_72) ;  /* 0x0000006400bc8947 */ /* 0x002fea0003800000 */
.L_x_71:
[----:B------:R-:W-:Y:S01]  /*3770*/  UISETP.NE.AND UP0, UPT, UR18, 0x1, UPT ;  /* 0x000000011200788c */ /* 0x000fe2000bf05270 */
[----:B------:R-:W-:Y:S01]  /*3780*/  PLOP3.LUT P2, PT, PT, PT, PT, 0x80, 0x8 ;  /* 0x000000000008781c */ /* 0x000fe20003f4f070 */
[----:B------:R-:W-:Y:S02]  /*3790*/  UIADD3 UR21, UPT, UPT, UR17, 0x1, URZ ;  /* 0x0000000111157890 */ /* 0x000fe4000fffe0ff */
[----:B------:R-:W-:Y:S02]  /*37a0*/  ULEA UR28, UR17, UR15, 0x8 ;  /* 0x0000000f111c7291 */ /* 0x000fe4000f8e40ff */
[----:B------:R-:W-:Y:S01]  /*37b0*/  UISETP.NE.AND UP1, UPT, UR21, 0x4, UPT ;  /* 0x000000041500788c */ /* 0x000fe2000bf25270 */
[----:B------:R-:W-:Y:S01]  /*37c0*/  PLOP3.LUT P0, PT, PT, PT, UP0, 0x80, 0x8 ;  /* 0x000000000008781c */ /* 0x000fe20003f0f008 */
[----:B------:R-:W-:Y:S02]  /*37d0*/  ULEA UR30, UR17, UR14, 0x7 ;  /* 0x0000000e111e7291 */ /* 0x000fe4000f8e38ff */
[----:B------:R-:W-:Y:S02]  /*37e0*/  USEL UR16, URZ, 0x1, UP1 ;  /* 0x00000001ff107887 */ /* 0x000fe40008800000 */
[----:B------:R-:W-:Y:S02]  /*37f0*/  USEL UR21, UR21, URZ, UP1 ;  /* 0x000000ff15157287 */ /* 0x000fe40008800000 */
[----:B------:R-:W-:Y:S02]  /*3800*/  UIADD3 UR9, UPT, UPT, UR9, 0x20, URZ ;  /* 0x0000002009097890 */ /* 0x000fe4000fffe0ff */
[----:B------:R-:W-:Y:S01]  /*3810*/  @UP0 ULEA UR6, UR21, UR8, 0x3 ;  /* 0x0000000815060291 */ /* 0x000fe2000f8e18ff */
[----:B------:R-:W-:Y:S01]  /*3820*/  LOP3.LUT R2, R2, UR16, RZ, 0x3c, !PT ;  /* 0x0000001002027c12 */ /* 0x000fe2000f8e3cff */
[----:B------:R-:W-:Y:S01]  /*3830*/  UMOV UR29, 0xc0004010 ;  /* 0xc0004010001d7882 */ /* 0x000fe20000000000 */
[----:B------:R-:W-:Y:S01]  /*3840*/  UMOV UR31, 0xc0004010 ;  /* 0xc0004010001f7882 */ /* 0x000fe20000000000 */
[----:B------:R-:W-:Y:S01]  /*3850*/  UIADD3 UR20, UPT, UPT, UR20, 0x1, URZ ;  /* 0x0000000114147890 */ /* 0x000fe2000fffe0ff */
[----:B-1----:R-:W-:Y:S01]  /*3860*/  @P0 SHF.L.U32 R0, R2, 0x1f, RZ ;  /* 0x0000001f02000819 */ /* 0x002fe200000006ff */
[----:B------:R-:W-:Y:S02]  /*3870*/  UIADD3 UR18, UPT, UPT, UR18, -0x1, URZ ;  /* 0xffffffff12127890 */ /* 0x000fe4000fffe0ff */
[----:B------:R-:W-:Y:S01]  /*3880*/  UISETP.NE.AND UP0, UPT, UR20, UR19, UPT ;  /* 0x000000131400728c */ /* 0x000fe2000bf05270 */
[----:B------:R2:W3:Y:S01]  /*3890*/  @P0 SYNCS.PHASECHK.TRANS64.TRYWAIT P2, [UR6], R0 ;  /* 0x00000000ff0005a7 */ /* 0x0004e20008041106 */
[----:B------:R2:W-:Y:S01]  /*38a0*/  UTCQMMA.2CTA gdesc[UR30], gdesc[UR28], tmem[UR10], tmem[UR26], idesc[UR27], UP3 ;  /* 0x00ff1a1c1e0075ea */ /* 0x0005e20009a0030a */
[----:B------:R-:W-:Y:S01]  /*38b0*/  UPLOP3.LUT UP3, UPT, UPT, UPT, UPT, 0x80, 0x8 ;  /* 0x000000000008789c */ /* 0x000fe20003f6f070 */
[----:B------:R2:W-:Y:S01]  /*38c0*/  UTCBAR.2CTA.MULTICAST [UR9], URZ, UR13 ;  /* 0x000000ff090073e9 */ /* 0x0005e2000820080d */
[----:B------:R-:W-:Y:S04]  /*38d0*/  UMOV UR17, UR21 ;  /* 0x0000001500117c82 */ /* 0x000fe80008000000 */
[----:B------:R-:W-:Y:S05]  /*38e0*/  BRA.U UP0, `(.L_x_73) ;  /* 0xfffffffd008c7547 */ /* 0x000fea000b83ffff */
.L_x_70:
[----:B------:R-:W-:Y:S01]  /*38f0*/  UIADD3 UR11, UPT, UPT, UR11, 0xb0, URZ ;  /* 0x000000b00b0b7890 */ /* 0x000fe2000fffe0ff */
[----:B------:R-:W-:-:S08]  /*3900*/  UMOV UR20, UR19 ;  /* 0x0000001300147c82 */ /* 0x000fd00008000000 */
[----:B------:R4:W-:Y:S01]  /*3910*/  UTCBAR.2CTA.MULTICAST [UR11], URZ, UR12 ;  /* 0x000000ff0b0073e9 */ /* 0x0009e2000820080c */
[----:B------:R-:W-:Y:S02]  /*3920*/  NOP ;  /* 0x0000000000007918 */ /* 0x000fe40000000000 */
.L_x_68:
[----:B------:R-:W-:Y:S01]  /*3930*/  UIADD3 UR22, UPT, UPT, UR22, 0x1, URZ ;  /* 0x0000000116167890 */ /* 0x000fe2000fffe0ff */
[----:B------:R-:W-:-:S03]  /*3940*/  ISETP.NE.AND P0, PT, R8, 0x2, PT ;  /* 0x000000020800780c */ /* 0x000fc60003f05270 */
[----:B------:R-:W-:Y:S01]  /*3950*/  UISETP.NE.AND UP0, UPT, UR22, 0x4, UPT ;  /* 0x000000041600788c */ /* 0x000fe2000bf05270 */
[----:B-12---:R-:W-:Y:S02]  /*3960*/  SEL R0, RZ, 0x1, P0 ;  /* 0x00000001ff007807 */ /* 0x006fe40000000000 */
[----:B------:R-:W-:Y:S01]  /*3970*/  SEL R8, R8, RZ, P0 ;  /* 0x000000ff08087207 */ /* 0x000fe20000000000 */
[----:B------:R-:W-:Y:S01]  /*3980*/  USEL UR6, URZ, 0x1, UP0 ;  /* 0x00000001ff067887 */ /* 0x000fe20008000000 */
[----:B------:R-:W-:Y:S01]  /*3990*/  LOP3.LUT R3, R3, R0, RZ, 0x3c, !PT ;  /* 0x0000000003037212 */ /* 0x000fe200078e3cff */
[----:B------:R-:W-:-:S04]  /*39a0*/  USEL UR22, UR22, URZ, UP0 ;  /* 0x000000ff16167287 */ /* 0x000fc80008000000 */
[----:B------:R-:W-:Y:S01]  /*39b0*/  LOP3.LUT R9, R9, UR6, RZ, 0x3c, !PT ;  /* 0x0000000609097c12 */ /* 0x000fe2000f8e3cff */
[----:B------:R-:W-:Y:S07]  /*39c0*/  @P1 BRA `(.L_x_74) ;  /* 0xfffffff800c41947 */ /* 0x000fee000383ffff */
[----:B------:R-:W1:Y:S01]  /*39d0*/  S2UR UR6, SR_CgaCtaId ;  /* 0x00000000000679c3 */ /* 0x000e620000008800 */
[----:B------:R-:W-:Y:S01]  /*39e0*/  ELECT P0, URZ, PT ;  /* 0x0000000000ff782f */ /* 0x000fe20003800000 */
[----:B------:R-:W-:Y:S01]  /*39f0*/  HFMA2 R0, -RZ, RZ, 0, 5.9604644775390625e-08 ;  /* 0x00000001ff007431 */ /* 0x000fe200000001ff */
[----:B------:R-:W-:-:S05]  /*3a00*/  UMOV UR7, 0x40 ;  /* 0x0000004000077882 */ /* 0x000fca0000000000 */
[----:B------:R-:W-:Y:S01]  /*3a10*/  UVIRTCOUNT.DEALLOC.SMPOOL 0x80 ;  /* 0x000000800000784c */ /* 0x000fe20000000000 */
[----:B------:R-:W-:Y:S02]  /*3a20*/  UISETP.NE.AND UP0, UPT, UR5, URZ, UPT ;  /* 0x000000ff0500728c */ /* 0x000fe4000bf05270 */
[----:B-1----:R-:W-:-:S09]  /*3a30*/  ULEA UR6, UR6, UR7, 0x18 ;  /* 0x0000000706067291 */ /* 0x002fd2000f8ec0ff */
[----:B------:R1:W-:Y:S01]  /*3a40*/  @P0 STS.U8 [UR6+0x1c], R0 ;  /* 0x00001c00ff000988 */ /* 0x0003e20008000006 */
[----:B------:R-:W-:Y:S05]  /*3a50*/  BRA.U UP0, `(.L_x_75) ;  /* 0x0000000100a07547 */ /* 0x000fea000b800000 */
[----:B------:R-:W-:Y:S01]  /*3a60*/  UIADD3 UR5, UPT, UPT, UR8, 0xd0, URZ ;  /* 0x000000d008057890 */ /* 0x000fe2000fffe0ff */
[----:B------:R-:W-:-:S03]  /*3a70*/  SHF.L.U32 R2, R9, 0x1f, RZ ;  /* 0x0000001f09027819 */ /* 0x000fc600000006ff */
[----:B------:R-:W-:-:S09]  /*3a80*/  ULEA UR7, UR22, UR5, 0x3 ;  /* 0x0000000516077291 */ /* 0x000fd2000f8e18ff */
[----:B------:R-:W2:Y:S02]  /*3a90*/  SYNCS.PHASECHK.TRANS64.TRYWAIT P0, [UR7], R2 ;  /* 0x00000002ff0075a7 */ /* 0x000ea40008001107 */
[----:B--2---:R-:W-:Y:S05]  /*3aa0*/  @!P0 BRA `(.L_x_76) ;  /* 0x0000006400048947 */ /* 0x004fea0003800000 */
.L_x_166:
        /* <DEDUP_REMOVED lines=9> */
.L_x_168:
        /* <DEDUP_REMOVED lines=9> */
.L_x_170:
[----:B------:R-:W-:-:S04]  /*3bd0*/  UIADD3 UR9, UPT, UPT, UR9, 0x1, URZ ;  /* 0x0000000109097890 */ /* 0x000fc8000fffe0ff */
[----:B------:R-:W-:-:S04]  /*3be0*/  UISETP.NE.AND UP1, UPT, UR9, 0x4, UPT ;  /* 0x000000040900788c */ /* 0x000fc8000bf25270 */
[----:B------:R-:W-:Y:S02]  /*3bf0*/  USEL UR7, URZ, 0x1, UP1 ;  /* 0x00000001ff077887 */ /* 0x000fe40008800000 */
[----:B------:R-:W-:-:S04]  /*3c00*/  USEL UR9, UR9, URZ, UP1 ;  /* 0x000000ff09097287 */ /* 0x000fc80008800000 */
[----:B------:R-:W-:Y:S01]  /*3c10*/  ULEA UR9, UR9, UR5, 0x3 ;  /* 0x0000000509097291 */ /* 0x000fe2000f8e18ff */
[----:B------:R-:W-:-:S04]  /*3c20*/  LOP3.LUT R2, R2, UR7, RZ, 0x3c, !PT ;  /* 0x0000000702027c12 */ /* 0x000fc8000f8e3cff */
[----:B------:R-:W-:Y:S01]  /*3c30*/  SHF.L.U32 R2, R2, 0x1f, RZ ;  /* 0x0000001f02027819 */ /* 0x000fe200000006ff */
[----:B-1----:R-:W-:-:S04]  /*3c40*/  IMAD.U32 R0, RZ, RZ, UR9 ;  /* 0x00000009ff007e24 */ /* 0x002fc8000f8e00ff */
[----:B------:R1:W2:Y:S03]  /*3c50*/  SYNCS.PHASECHK.TRANS64.TRYWAIT P0, [R0+URZ], R2 ;  /* 0x00000002000075a7 */ /* 0x0002a600080011ff */
[----:B--2---:R-:W-:Y:S05]  /*3c60*/  @!P0 NANOSLEEP.SYNCS 0x989680 ;  /* 0x009896800000895d */ /* 0x004fea0003900000 */
[----:B------:R-:W2:Y:S02]  /*3c70*/  @!P0 SYNCS.PHASECHK.TRANS64 P0, [R0+URZ], R2 ;  /* 0x00000002000085a7 */ /* 0x000ea400080010ff */
[----:B--2---:R-:W-:Y:S05]  /*3c80*/  @P0 BRA `(.L_x_79) ;  /* 0x0000000000200947 */ /* 0x004fea0003800000 */
.L_x_80:
[----:B--2---:R2:W1:Y:S02]  /*3c90*/  SYNCS.PHASECHK.TRANS64.TRYWAIT P0, [R0+URZ], R2 ;  /* 0x00000002000075a7 */ /* 0x00446400080011ff */
[----:B-1----:R-:W-:Y:S05]  /*3ca0*/  @!P0 NANOSLEEP.SYNCS 0x989680 ;  /* 0x009896800000895d */ /* 0x002fea0003900000 */
[----:B------:R-:W1:Y:S02]  /*3cb0*/  @!P0 SYNCS.PHASECHK.TRANS64 P0, [R0+URZ], R2 ;  /* 0x00000002000085a7 */ /* 0x000e6400080010ff */
[----:B-1----:R-:W-:Y:S05]  /*3cc0*/  @!P0 BRA `(.L_x_80) ;  /* 0xfffffffc00f08947 */ /* 0x002fea000383ffff */
[----:B------:R-:W-:Y:S05]  /*3cd0*/  BRA `(.L_x_79) ;  /* 0x00000000000c7947 */ /* 0x000fea0003800000 */
.L_x_75:
[----:B------:R-:W-:-:S04]  /*3ce0*/  UIADD3 UR5, UPT, UPT, UR8, 0x110, URZ ;  /* 0x0000011008057890 */ /* 0x000fc8000fffe0ff */
[----:B------:R-:W-:-:S09]  /*3cf0*/  UPRMT UR5, UR4, 0x654, UR5 ;  /* 0x0000065404057896 */ /* 0x000fd20008000005 */
[----:B------:R-:W-:Y:S03]  /*3d00*/  SYNCS.ARRIVE.TRANS64.RED.A1T0 RZ, [UR5], RZ ;  /* 0x000000ffffff79a7 */ /* 0x000fe60008100405 */
.L_x_79:
[----:B-12---:R-:W-:Y:S01]  /*3d10*/  SHF.L.U32 R2, RZ, 0x1f, RZ ;  /* 0x0000001fff027819 */ /* 0x006fe200000006ff */
[----:B------:R-:W-:Y:S01]  /*3d20*/  UIADD3 UR5, UPT, UPT, UR8, 0x110, URZ ;  /* 0x0000011008057890 */ /* 0x000fe2000fffe0ff */
[----:B------:R-:W-:Y:S02]  /*3d30*/  PLOP3.LUT P0, PT, PT, PT, UP0, 0x80, 0x8 ;  /* 0x000000000008781c */ /* 0x000fe40003f0f008 */
[----:B------:R-:W1:Y:S02]  /*3d40*/  SYNCS.PHASECHK.TRANS64.TRYWAIT P1, [UR8+0x110], R2 ;  /* 0x00011002ff0075a7 */ /* 0x000e640008021108 */
[----:B-1----:R-:W-:Y:S09]  /*3d50*/  @!P1 BRA `(.L_x_81) ;  /* 0x0000006000a09947 */ /* 0x002ff20003800000 */
.L_x_172:
[----:B------:R-:W-:Y:S01]  /*3d60*/  @!UP0 UPRMT UR5, UR4, 0x654, UR5 ;  /* 0x0000065404058896 */ /* 0x000fe20008000005 */
[----:B------:R-:W-:Y:S02]  /*3d70*/  UMOV UR8, 0xffff ;  /* 0x0000ffff00087882 */ /* 0x000fe40000000000 */
[----:B------:R-:W-:-:S06]  /*3d80*/  UMOV UR4, 0x1 ;  /* 0x0000000100047882 */ /* 0x000fcc0000000000 */
[----:B------:R-:W-:Y:S01]  /*3d90*/  @!P0 SYNCS.ARRIVE.TRANS64.RED.A1T0 RZ, [UR5], RZ ;  /* 0x000000ffffff89a7 */ /* 0x000fe20008100405 */
[----:B------:R-:W-:Y:S01]  /*3da0*/  NOP ;  /* 0x0000000000007918 */ /* 0x000fe20000000000 */
[----:B-1----:R-:W1:Y:S01]  /*3db0*/  LDS R0, [UR6+0x14] ;  /* 0x00001406ff007984 */ /* 0x002e620008000800 */
[----:B------:R-:W-:-:S04]  /*3dc0*/  ULOP3.LUT UR5, UR24, 0xffff, URZ, 0xc0, !UPT ;  /* 0x0000ffff18057892 */ /* 0x000fc8000f8ec0ff */
[----:B------:R-:W-:-:S04]  /*3dd0*/  USHF.R.U32.HI UR5, URZ, 0x5, UR5 ;  /* 0x00000005ff057899 */ /* 0x000fc80008011605 */
[----:B------:R-:W-:Y:S02]  /*3de0*/  USHF.L.U32 UR8, UR8, UR5, URZ ;  /* 0x0000000508087299 */ /* 0x000fe400080006ff */
[----:B------:R-:W-:-:S04]  /*3df0*/  USHF.L.U32 UR4, UR4, UR5, URZ ;  /* 0x0000000504047299 */ /* 0x000fc800080006ff */
[----:B-1----:R-:W-:-:S04]  /*3e00*/  LOP3.LUT R0, R0, UR8, RZ, 0xc0, !PT ;  /* 0x0000000800007c12 */ /* 0x002fc8000f8ec0ff */
[----:B------:R-:W-:-:S13]  /*3e10*/  ISETP.NE.AND P0, PT, R0, UR8, PT ;  /* 0x0000000800007c0c */ /* 0x000fda000bf05270 */
[----:B------:R-:W-:Y:S05]  /*3e20*/  @P0 BRA `(.L_x_82) ;  /* 0x0000000000580947 */ /* 0x000fea0003800000 */
[----:B------:R-:W1:Y:S02]  /*3e30*/  LDS R0, [UR6+0x18] ;  /* 0x00001806ff007984 */ /* 0x000e640008000800 */
[----:B-1----:R-:W-:-:S04]  /*3e40*/  LOP3.LUT R0, R0, UR4, RZ, 0xc0, !PT ;  /* 0x0000000400007c12 */ /* 0x002fc8000f8ec0ff */
[----:B------:R-:W-:-:S13]  /*3e50*/  ISETP.NE.AND P0, PT, R0, UR4, PT ;  /* 0x0000000400007c0c */ /* 0x000fda000bf05270 */
[----:B------:R-:W-:Y:S05]  /*3e60*/  @P0 BRA `(.L_x_83) ;  /* 0x00000000003c0947 */ /* 0x000fea0003800000 */
[----:B------:R-:W1:Y:S01]  /*3e70*/  S2R R2, SR_LANEID ;  /* 0x0000000000027919 */ /* 0x000e620000000000 */
[----:B------:R-:W-:Y:S01]  /*3e80*/  ULOP3.LUT UR8, URZ, UR8, URZ, 0x33, !UPT ;  /* 0x00000008ff087292 */ /* 0x000fe2000f8e33ff */
[----:B------:R-:W-:Y:S02]  /*3e90*/  VOTEU.ANY UR7, UPT, PT ;  /* 0x0000000000077886 */ /* 0x000fe400038e0100 */
[----:B------:R-:W-:-:S03]  /*3ea0*/  UFLO.U32 UR7, UR7 ;  /* 0x00000007000772bd */ /* 0x000fc600080e0000 */
[----:B------:R-:W-:-:S04]  /*3eb0*/  IMAD.U32 R0, RZ, RZ, UR8 ;  /* 0x00000008ff007e24 */ /* 0x000fc8000f8e00ff */
[----:B------:R2:W3:Y:S02]  /*3ec0*/  REDUX UR5, R0 ;  /* 0x00000000000573c4 */ /* 0x0004e40000000000 */
[----:B------:R1:W-:Y:S02]  /*3ed0*/  UTCATOMSWS.AND URZ, UR8 ;  /* 0x0000000800ff79e3 */ /* 0x0003e40008000000 */
[----:B-1----:R-:W-:Y:S02]  /*3ee0*/  ISETP.EQ.U32.AND P0, PT, R2, UR7, PT ;  /* 0x0000000702007c0c */ /* 0x002fe4000bf02070 */
[----:B--2---:R-:W-:Y:S02]  /*3ef0*/  LOP3.LUT R0, RZ, UR4, RZ, 0x33, !PT ;  /* 0x00000004ff007c12 */ /* 0x004fe4000f8e33ff */
[----:B---3--:R-:W-:Y:S02]  /*3f00*/  MOV R2, UR5 ;  /* 0x0000000500027c02 */ /* 0x008fe40008000f00 */
[----:B------:R-:W1:Y:S07]  /*3f10*/  REDUX UR4, R0 ;  /* 0x00000000000473c4 */ /* 0x000e6e0000000000 */
[----:B------:R2:W-:Y:S01]  /*3f20*/  @P0 ATOMS.AND RZ, [UR6+0x14], R2 ;  /* 0x00001402ffff098c */ /* 0x0005e2000a800006 */
[----:B-1----:R-:W-:-:S05]  /*3f30*/  IMAD.U32 R0, RZ, RZ, UR4 ;  /* 0x00000004ff007e24 */ /* 0x002fca000f8e00ff */
[----:B------:R2:W-:Y:S01]  /*3f40*/  @P0 ATOMS.AND RZ, [UR6+0x18], R0 ;  /* 0x00001800ffff098c */ /* 0x0005e2000a800006 */
[----:B------:R-:W-:Y:S05]  /*3f50*/  BRA `(.L_x_84) ;  /* 0x0000000000147947 */ /* 0x000fea0003800000 */
.L_x_83:
[----:B------:R-:W-:Y:S02]  /*3f60*/  MOV R2, 0x3f80 ;  /* 0x00003f8000027802 */ /* 0x000fe40000000f00 */
[----:B---345:R-:W-:Y:S05]  /*3f70*/  CALL.REL.NOINC `($__internal_0_$__cuda_sm10x_tcgen05_guardrail_trap_col_being_dealloced_not_returned_by_alloc) ;  /* 0x00000064007c7944 */ /* 0x038fea0003c00000 */
[----:B------:R-:W-:Y:S05]  /*3f80*/  BRA `(.L_x_84) ;  /* 0x0000000000087947 */ /* 0x000fea0003800000 */
.L_x_82:
[----:B------:R-:W-:Y:S02]  /*3f90*/  MOV R2, 0x3fb0 ;  /* 0x00003fb000027802 */ /* 0x000fe40000000f00 */
[----:B---345:R-:W-:Y:S05]  /*3fa0*/  CALL.REL.NOINC `($__internal_2_$__cuda_sm10x_tcgen05_guardrail_trap_unallocated_columns_being_dealloced) ;  /* 0x0000006400887944 */ /* 0x038fea0003c00000 */
.L_x_84:
[----:B------:R-:W-:Y:S01]  /*3fb0*/  NOP ;  /* 0x0000000000007918 */ /* 0x000fe20000000000 */
[----:B----4-:R-:W-:Y:S05]  /*3fc0*/  EXIT ;  /* 0x000000000000794d */ /* 0x010fea0003800000 */
.L_x_55:
[----:B------:R-:W-:-:S09]  /*3fd0*/  UISETP.NE.OR UP5, UPT, UR10, 0x3, !UP5 ;  /* 0x000000030a00788c */ /* 0x000fd2000efa5670 */
[----:B------:R-:W-:Y:S05]  /*3fe0*/  BRA.U UP5, `(.L_x_85) ;  /* 0x0000001105747547 */ /* 0x000fea000b800000 */
[----:B------:R-:W1:Y:S01]  /*3ff0*/  LDC R0, c[0x0][0xb30] ;  /* 0x0002cc00ff007b82 */ /* 0x000e620000000800 */
[----:B------:R-:W2:Y:S01]  /*4000*/  LDCU.64 UR8, c[0x0][0x888] ;  /* 0x00011100ff0877ac */ /* 0x000ea20008000a00 */
[----:B------:R-:W-:Y:S02]  /*4010*/  HFMA2 R27, -RZ, RZ, 0, 0 ;  /* 0x00000000ff1b7431 */ /* 0x000fe400000001ff */
[----:B------:R-:W-:Y:S01]  /*4020*/  IMAD.MOV.U32 R29, RZ, RZ, 0x1 ;  /* 0x00000001ff1d7424 */ /* 0x000fe200078e00ff */
[----:B------:R-:W-:Y:S01]  /*4030*/  MOV R25, 0x1000 ;  /* 0x0000100000197802 */ /* 0x000fe20000000f00 */
[----:B------:R-:W3:Y:S01]  /*4040*/  LDCU.64 UR4, c[0x0][0x890] ;  /* 0x00011200ff0477ac */ /* 0x000ee20008000a00 */
[----:B------:R-:W-:Y:S01]  /*4050*/  IMAD.MOV.U32 R28, RZ, RZ, RZ ;  /* 0x000000ffff1c7224 */ /* 0x000fe200078e00ff */
[----:B------:R-:W4:Y:S01]  /*4060*/  LDC R24, c[0x0][0x370] ;  /* 0x0000dc00ff187b82 */ /* 0x000f220000000800 */
[----:B------:R-:W-:Y:S01]  /*4070*/  UMOV UR7, 0x400 ;  /* 0x0000040000077882 */ /* 0x000fe20000000000 */
[----:B------:R-:W-:-:S02]  /*4080*/  UPLOP3.LUT UP1, UPT, UPT, UPT, UPT, 0x40, 0x4 ;  /* 0x000000000004789c */ /* 0x000fc40003f2e870 */
[----:B------:R-:W-:-:S04]  /*4090*/  ULEA UR7, UR37, UR7, 0x18 ;  /* 0x0000000725077291 */ /* 0x000fc8000f8ec0ff */
[----:B------:R-:W4:Y:S01]  /*40a0*/  LDC R3, c[0x0][0xb0c] ;  /* 0x0002c300ff037b82 */ /* 0x000f220000000800 */
[----:B------:R-:W-:Y:S02]  /*40b0*/  UIADD3 UR13, UPT, UPT, UR7, 0x58, URZ ;  /* 0x00000058070d7890 */ /* 0x000fe4000fffe0ff */
[----:B--2---:R-:W-:Y:S02]  /*40c0*/  UISETP.NE.U32.AND UP3, UPT, UR8, URZ, UPT ;  /* 0x000000ff0800728c */ /* 0x004fe4000bf65070 */
[----:B------:R-:W-:Y:S02]  /*40d0*/  UIADD3 UR41, UPT, UPT, UR7, 0x40, URZ ;  /* 0x0000004007297890 */ /* 0x000fe4000fffe0ff */
[----:B---3--:R-:W-:Y:S01]  /*40e0*/  UISETP.NE.U32.AND UP4, UPT, UR4, URZ, UPT ;  /* 0x000000ff0400728c */ /* 0x008fe2000bf85070 */
[----:B------:R-:W2:Y:S01]  /*40f0*/  LDC R18, c[0x0][0xb20] ;  /* 0x0002c800ff127b82 */ /* 0x000ea20000000800 */
[----:B-1----:R-:W-:Y:S01]  /*4100*/  ISETP.NE.AND P1, PT, R0, 0x1, PT ;  /* 0x000000010000780c */ /* 0x002fe20003f25270 */
[----:B------:R-:W-:-:S02]  /*4110*/  UISETP.NE.AND.EX UP3, UPT, UR9, URZ, UPT, UP3 ;  /* 0x000000ff0900728c */ /* 0x000fc4000bf65330 */
[----:B------:R-:W-:Y:S02]  /*4120*/  UIADD3 UR33, UPT, UPT, UR7, 0x48, URZ ;  /* 0x0000004807217890 */ /* 0x000fe4000fffe0ff */
[----:B------:R-:W-:Y:S02]  /*4130*/  UIADD3 UR25, UPT, UPT, UR7, 0x50, URZ ;  /* 0x0000005007197890 */ /* 0x000fe4000fffe0ff */
[----:B------:R-:W1:Y:S01]  /*4140*/  LDC.64 R30, c[0x0][0x348] ;  /* 0x0000d200ff1e7b82 */ /* 0x000e620000000a00 */
[----:B------:R-:W-:Y:S02]  /*4150*/  UPRMT UR13, UR37, 0x654, UR13 ;  /* 0x00000654250d7896 */ /* 0x000fe4000800000d */
[----:B------:R-:W-:-:S05]  /*4160*/  UISETP.NE.AND.EX UP4, UPT, UR5, URZ, UPT, UP4 ;  /* 0x000000ff0500728c */ /* 0x000fca000bf85340 */
[----:B------:R-:W3:Y:S08]  /*4170*/  LDC.64 R16, c[0x0][0xb10] ;  /* 0x0002c400ff107b82 */ /* 0x000ef00000000a00 */
[----:B------:R-:W1:Y:S08]  /*4180*/  LDC.64 R6, c[0x0][0xb18] ;  /* 0x0002c600ff067b82 */ /* 0x000e700000000a00 */
[----:B------:R-:W1:Y:S08]  /*4190*/  LDC.64 R4, c[0x0][0xb28] ;  /* 0x0002ca00ff047b82 */ /* 0x000e700000000a00 */
[----:B--2-4-:R-:W1:Y:S02]  /*41a0*/  LDC R19, c[0x0][0x374] ;  /* 0x0000dd00ff137b82 */ /* 0x014e640000000800 */
.L_x_96:
[C---:B------:R-:W-:Y:S02]  /*41b0*/  LEA R0, R28.reuse, UR7, 0x3 ;  /* 0x000000071c007c11 */ /* 0x040fe4000f8e18ff */
[----:B------:R-:W-:Y:S02]  /*41c0*/  SHF.L.U32 R2, R27, 0x1f, RZ ;  /* 0x0000001f1b027819 */ /* 0x000fe400000006ff */
[----:B------:R-:W-:Y:S02]  /*41d0*/  LEA R20, R28, UR7, 0x4 ;  /* 0x000000071c147c11 */ /* 0x000fe4000f8e20ff */
[----:B--2---:R-:W2:Y:S02]  /*41e0*/  SYNCS.PHASECHK.TRANS64.TRYWAIT P0, [R0+URZ+0x90], R2 ;  /* 0x00009002000075a7 */ /* 0x004ea400080011ff */
[----:B--2---:R-:W-:Y:S05]  /*41f0*/  @!P0 BRA `(.L_x_86) ;  /* 0x0000005c00908947 */ /* 0x004fea0003800000 */
.L_x_173:
[----:B------:R-:W-:Y:S01]  /*4200*/  ISETP.GE.AND P0, PT, R40, 0x1, PT ;  /* 0x000000012800780c */ /* 0x000fe20003f06270 */
[----:B------:R-:W4:Y:S01]  /*4210*/  LDS.128 R20, [R20+0x120] ;  /* 0x0001200014147984 */ /* 0x000f220000000c00 */
[----:B--2---:R-:W-:Y:S01]  /*4220*/  VIADD R0, R0, 0xa0 ;  /* 0x000000a000007836 */ /* 0x004fe20000000000 */
[----:B------:R-:W-:Y:S01]  /*4230*/  @!PT LDS RZ, [RZ] ;  /* 0x00000000fffff984 */ /* 0x000fe20000000800 */
[----:B------:R-:W-:Y:S01]  /*4240*/  @!PT LDS RZ, [RZ] ;  /* 0x00000000fffff984 */ /* 0x000fe20000000800 */
[----:B------:R-:W-:Y:S01]  /*4250*/  @!PT LDS RZ, [RZ] ;  /* 0x00000000fffff984 */ /* 0x000fe20000000800 */
[----:B------:R-:W-:Y:S01]  /*4260*/  @!PT LDS RZ, [RZ] ;  /* 0x00000000fffff984 */ /* 0x000fe20000000800 */
[----:B------:R2:W-:Y:S06]  /*4270*/  MEMBAR.ALL.CTA ;  /* 0x0000000000007992 */ /* 0x0005ec0000008000 */
[----:B--2---:R-:W2:Y:S01]  /*4280*/  FENCE.VIEW.ASYNC.S ;  /* 0x00000000000073c6 */ /* 0x004ea20000000000 */
[----:B------:R-:W-:Y:S04]  /*4290*/  PRMT R0, RZ, 0x654, R0 ;  /* 0x00000654ff007816 */ /* 0x000fe80000000000 */
[----:B--2---:R2:W-:Y:S01]  /*42a0*/  SYNCS.ARRIVE.TRANS64.RED.A1T0 RZ, [R0+URZ], RZ ;  /* 0x000000ff00ff79a7 */ /* 0x0045e200081004ff */
[----:B----4-:R-:W-:Y:S11]  /*42b0*/  LOP3.LUT P3, RZ, R22, 0x1, RZ, 0xc0, !PT ;  /* 0x0000000116ff7812 */ /* 0x010ff6000786c0ff */
[----:B------:R-:W-:Y:S02]  /*42c0*/  @!UPT UIADD3 URZ, UPT, UPT, URZ, URZ, URZ ;  /* 0x000000fffffff290 */ /* 0x000fe4000fffe0ff */
[----:B------:R-:W-:Y:S02]  /*42d0*/  @P3 MOV R11, R20 ;  /* 0x00000014000b3202 */ /* 0x000fe40000000f00 */
[----:B------:R-:W-:Y:S01]  /*42e0*/  @P3 LOP3.LUT R10, R21, 0xffff, RZ, 0xc0, !PT ;  /* 0x0000ffff150a3812 */ /* 0x000fe200078ec0ff */
[----:B--2---:R-:W-:Y:S06]  /*42f0*/  @!P0 BRA `(.L_x_87) ;  /* 0x0000000000a48947 */ /* 0x004fec0003800000 */
[-C--:B-1----:R-:W-:Y:S01]  /*4300*/  IMAD.HI.U32 R0, R19, R7.reuse, RZ ;  /* 0x0000000713007227 */ /* 0x082fe200078e00ff */
[----:B------:R-:W-:Y:S02]  /*4310*/  ISETP.NE.AND P0, PT, R6, 0x1, PT ;  /* 0x000000010600780c */ /* 0x000fe40003f05270 */
[----:B------:R-:W-:Y:S01]  /*4320*/  ISETP.NE.AND P2, PT, R40, 0x1, PT ;  /* 0x000000012800780c */ /* 0x000fe20003f45270 */
[----:B---3--:R-:W-:Y:S01]  /*4330*/  IMAD.HI.U32 R9, R24, R16, RZ ;  /* 0x0000001018097227 */ /* 0x008fe200078e00ff */
[----:B------:R-:W-:Y:S02]  /*4340*/  SHF.R.U32.HI R0, RZ, R18, R0 ;  /* 0x00000012ff007219 */ /* 0x000fe40000011600 */
[----:B------:R-:W-:Y:S01]  /*4350*/  ISETP.NE.AND P4, PT, R3, 0x1, PT ;  /* 0x000000010300780c */ /* 0x000fe20003f85270 */
[----:B------:R-:W-:Y:S01]  /*4360*/  IMAD.HI.U32 R13, R10, R7, RZ ;  /* 0x000000070a0d7227 */ /* 0x000fe200078e00ff */
[----:B------:R-:W-:Y:S02]  /*4370*/  SHF.R.U32.HI R9, RZ, R17, R9 ;  /* 0x00000011ff097219 */ /* 0x000fe40000011609 */
[----:B------:R-:W-:Y:S01]  /*4380*/  SEL R0, R19, R0, !P0 ;  /* 0x0000000013007207 */ /* 0x000fe20004000000 */
[----:B------:R-:W-:Y:S01]  /*4390*/  IMAD.HI.U32 R12, R11, R16, RZ ;  /* 0x000000100b0c7227 */ /* 0x000fe200078e00ff */
[----:B------:R-:W-:Y:S03]  /*43a0*/  SEL R9, R24, R9, !P4 ;  /* 0x0000000918097207 */ /* 0x000fe60006000000 */
[-C--:B------:R-:W-:Y:S01]  /*43b0*/  IMAD.HI.U32 R8, R0, R4.reuse, RZ ;  /* 0x0000000400087227 */ /* 0x080fe200078e00ff */
[----:B------:R-:W-:Y:S03]  /*43c0*/  SHF.R.U32.HI R12, RZ, R17, R12 ;  /* 0x00000011ff0c7219 */ /* 0x000fe6000001160c */
[----:B------:R-:W-:Y:S01]  /*43d0*/  IMAD.HI.U32 R2, R9, R4, RZ ;  /* 0x0000000409027227 */ /* 0x000fe200078e00ff */
[-C--:B------:R-:W-:Y:S02]  /*43e0*/  @P2 SHF.R.U32.HI R0, RZ, R5.reuse, R8 ;  /* 0x00000005ff002219 */ /* 0x080fe40000011608 */
[----:B------:R-:W-:Y:S02]  /*43f0*/  SHF.R.U32.HI R8, RZ, R18, R13 ;  /* 0x00000012ff087219 */ /* 0x000fe4000001160d */
[----:B------:R-:W-:Y:S01]  /*4400*/  @P2 SHF.R.U32.HI R9, RZ, R5, R2 ;  /* 0x00000005ff092219 */ /* 0x000fe20000011602 */
[----:B------:R-:W-:Y:S01]  /*4410*/  IMAD R0, R40, R0, RZ ;  /* 0x0000000028007224 */ /* 0x000fe200078e02ff */
[----:B------:R-:W-:Y:S02]  /*4420*/  SEL R8, R10, R8, !P0 ;  /* 0x000000080a087207 */ /* 0x000fe40004000000 */
[----:B------:R-:W-:Y:S01]  /*4430*/  SEL R2, R11, R12, !P4 ;  /* 0x0000000c0b027207 */ /* 0x000fe20006000000 */
[----:B------:R-:W-:Y:S01]  /*4440*/  IMAD R12, R40, R9, RZ ;  /* 0x00000009280c7224 */ /* 0x000fe200078e02ff */
[C---:B------:R-:W-:Y:S01]  /*4450*/  ISETP.GE.AND P0, PT, R8.reuse, R0, PT ;  /* 0x000000000800720c */ /* 0x040fe20003f06270 */
[----:B------:R-:W-:Y:S03]  /*4460*/  IMAD.HI.U32 R0, R8, R4, RZ ;  /* 0x0000000408007227 */ /* 0x000fe600078e00ff */
[----:B------:R-:W-:Y:S02]  /*4470*/  ISETP.GE.OR P0, PT, R2, R12, P0 ;  /* 0x0000000c0200720c */ /* 0x000fe40000706670 */
[-C--:B------:R-:W-:Y:S04]  /*4480*/  SHF.R.U32.HI R0, RZ, R5.reuse, R0 ;  /* 0x00000005ff007219 */ /* 0x080fe80000011600 */
[----:B------:R-:W-:Y:S05]  /*4490*/  SEL R13, R8, R0, !P2 ;  /* 0x00000000080d7207 */ /* 0x000fea0005000000 */
[----:B------:R-:W-:Y:S02]  /*44a0*/  IMAD.MOV R12, RZ, RZ, -R13 ;  /* 0x000000ffff0c7224 */ /* 0x000fe400078e0a0d */
[----:B------:R-:W-:Y:S04]  /*44b0*/  @!P0 IMAD.HI.U32 R0, R2, R4, RZ ;  /* 0x0000000402008227 */ /* 0x000fe800078e00ff */
[----:B------:R-:W-:Y:S01]  /*44c0*/  IMAD R12, R40, R12, R8 ;  /* 0x0000000c280c7224 */ /* 0x000fe200078e0208 */
[----:B------:R-:W-:Y:S04]  /*44d0*/  @!P0 SHF.R.U32.HI R0, RZ, R5, R0 ;  /* 0x00000005ff008219 */ /* 0x000fe80000011600 */
[----:B------:R-:W-:Y:S04]  /*44e0*/  @!P0 SEL R0, R2, R0, !P2 ;  /* 0x0000000002008207 */ /* 0x000fe80005000000 */
[----:B------:R-:W-:Y:S01]  /*44f0*/  @!P0 IADD3 R13, PT, PT, R13, -R0, RZ ;  /* 0x800000000d0d8210 */ /* 0x000fe20007ffe0ff */
[----:B------:R-:W-:Y:S01]  /*4500*/  @!P0 IMAD R0, R9, R12, R0 ;  /* 0x0000000c09008224 */ /* 0x000fe200078e0200 */
[----:B------:R-:W-:Y:S01]  /*4510*/  IADD3 R9, PT, PT, -R8, RZ, RZ ;  /* 0x000000ff08097210 */ /* 0x000fe20007ffe1ff */
[--C-:B------:R-:W-:Y:S02]  /*4520*/  IMAD.MOV R12, RZ, RZ, -R2.reuse ;  /* 0x000000ffff0c7224 */ /* 0x100fe400078e0a02 */
[----:B------:R-:W-:Y:S02]  /*4530*/  @!P0 IMAD R8, R13, R40, R2 ;  /* 0x000000280d088224 */ /* 0x000fe400078e0202 */
[----:B------:R-:W-:Y:S02]  /*4540*/  @!P0 IMAD.MOV.U32 R2, RZ, RZ, R0 ;  /* 0x000000ffff028224 */ /* 0x000fe400078e0000 */
[----:B------:R-:W-:Y:S02]  /*4550*/  IMAD R11, R3, R12, R11 ;  /* 0x0000000c030b7224 */ /* 0x000fe400078e020b */
[----:B------:R-:W-:Y:S02]  /*4560*/  IMAD R10, R6, R9, R10 ;  /* 0x00000009060a7224 */ /* 0x000fe400078e020a */
[----:B------:R-:W-:Y:S02]  /*4570*/  IMAD R11, R2, R3, R11 ;  /* 0x00000003020b7224 */ /* 0x000fe400078e020b */
[----:B------:R-:W-:Y:S02]  /*4580*/  IMAD R10, R8, R6, R10 ;  /* 0x00000006080a7224 */ /* 0x000fe400078e020a */
.L_x_87:
[----:B------:R-:W-:Y:S05]  /*4590*/  BRA.U UP1, `(.L_x_88) ;  /* 0x0000000101107547 */ /* 0x000fea000b800000 */
[----:B------:R-:W-:Y:S04]  /*45a0*/  MOV R2, UR6 ;  /* 0x0000000600027c02 */ /* 0x000fe80008000f00 */
[----:B------:R-:W-:Y:S04]  /*45b0*/  SHF.L.U32 R2, R2, 0x1f, RZ ;  /* 0x0000001f02027819 */ /* 0x000fe800000006ff */
[----:B------:R-:W2:Y:S02]  /*45c0*/  SYNCS.PHASECHK.TRANS64.TRYWAIT P0, [UR7+0x88], R2 ;  /* 0x00008802ff0075a7 */ /* 0x000ea40008001107 */
[----:B--2---:R-:W-:Y:S05]  /*45d0*/  @!P0 BRA `(.L_x_89) ;  /* 0x0000005800ac8947 */ /* 0x004fea0003800000 */
.L_x_88:
[----:B------:R-:W-:Y:S02]  /*45e0*/  R2UR UR42, R15 ;  /* 0x000000000f2a72ca */ /* 0x000fe400000e0000 */
[----:B------:R-:W-:Y:S02]  /*45f0*/  R2UR UR43, R14 ;  /* 0x000000000e2b72ca */ /* 0x000fe400000e0000 */
[----:B------:R-:W-:Y:S02]  /*4600*/  ISETP.NE.U32.AND P2, PT, RZ, UR4, PT ;  /* 0x00000004ff007c0c */ /* 0x000fe4000bf45070 */
[----:B------:R-:W-:Y:S02]  /*4610*/  SHF.L.U32 R14, R29, 0x1f, RZ ;  /* 0x0000001f1d0e7819 */ /* 0x000fe400000006ff */
[----:B------:R-:W-:Y:S05]  /*4620*/  ISETP.NE.AND.EX P2, PT, RZ, UR5, PT, P2 ;  /* 0x00000005ff007c0c */ /* 0x000fea000bf45320 */
[----:B------:R-:W-:Y:S02]  /*4630*/  USHF.L.U32 UR42, UR42, 0x8, URZ ;  /* 0x000000082a2a7899 */ /* 0x000fe400080006ff */
[----:B------:R-:W-:Y:S01]  /*4640*/  USHF.L.U32 UR43, UR43, 0x6, URZ ;  /* 0x000000062b2b7899 */ /* 0x000fe200080006ff */
[----:B------:R-:W-:Y:S11]  /*4650*/  BRA.U !UP4, `(.L_x_90) ;  /* 0x000000010c347547 */ /* 0x000ff6000b800000 */
[----:B------:R-:W-:Y:S01]  /*4660*/  UPLOP3.LUT UP0, UPT, UPT, UPT, UP3, 0x80, 0x8 ;  /* 0x000000000008789c */ /* 0x000fe20003f0f030 */
[----:B--2---:R-:W-:Y:S02]  /*4670*/  HFMA2 R0, -RZ, RZ, 0, 5.9604644775390625e-08 ;  /* 0x00000001ff007431 */ /* 0x004fe400000001ff */
[----:B------:R-:W-:Y:S03]  /*4680*/  IMAD.MOV.U32 R96, RZ, RZ, 0x1 ;  /* 0x00000001ff607424 */ /* 0x000fe600078e00ff */
[----:B------:R-:W-:Y:S05]  /*4690*/  PLOP3.LUT P0, PT, PT, PT, UP0, 0x80, 0x8 ;  /* 0x000000000008781c */ /* 0x000fea0003f0f008 */
[----:B------:R-:W2:Y:S01]  /*46a0*/  @UP0 LDCU.64 UR10, c[0x0][0x888] ;  /* 0x00011100ff0a07ac */ /* 0x000ea20008000a00 */
[----:B------:R-:W-:Y:S07]  /*46b0*/  @UP0 UIMAD UR8, UR36, UR4, URZ ;  /* 0x00000004240802a4 */ /* 0x000fee000f8e02ff */
[----:B------:R-:W-:Y:S01]  /*46c0*/  @!P0 PRMT R96, R0, 0x7610, R96 ;  /* 0x0000761000608816 */ /* 0x000fe20000000060 */
[----:B--2---:R-:W-:Y:S03]  /*46d0*/  @UP0 UIMAD.WIDE UR10, UR8, 0x4, UR10 ;  /* 0x00000004080a08a5 */ /* 0x004fe6000f8e020a */
[----:B------:R-:W2:Y:S03]  /*46e0*/  @!UP0 LDCU UR8, c[0x0][0x880] ;  /* 0x00011000ff0887ac */ /* 0x000ea60008000800 */
[----:B------:R-:W-:Y:S01]  /*46f0*/  IMAD.U32 R8, RZ, RZ, UR10 ;  /* 0x0000000aff087e24 */ /* 0x000fe2000f8e00ff */
[----:B------:R-:W-:Y:S05]  /*4700*/  MOV R9, UR11 ;  /* 0x0000000b00097c02 */ /* 0x000fea0008000f00 */
[----:B-----5:R4:W5:Y:S02]  /*4710*/  @P0 LDG.E R49, desc[UR46][R8.64] ;  /* 0x0000002e08310981 */ /* 0x020964000c1e1900 */
[----:B--2-4-:R-:W-:Y:S07]  /*4720*/  @!P0 IMAD.U32 R49, RZ, RZ, UR8 ;  /* 0x00000008ff318e24 */ /* 0x014fee000f8e00ff */
.L_x_90:
[----:B-----5:R-:W-:Y:S01]  /*4730*/  @!P2 FSETP.EQ.AND P0, PT, R49, RZ, PT ;  /* 0x000000ff3100a20b */ /* 0x020fe20003f02000 */
[----:B------:R-:W-:Y:S01]  /*4740*/  @!UPT UIADD3 URZ, UPT, UPT, URZ, URZ, URZ ;  /* 0x000000fffffff290 */ /* 0x000fe2000fffe0ff */
[----:B------:R-:W-:Y:S11]  /*4750*/  @!P2 BRA `(.L_x_91) ;  /* 0x000000000014a947 */ /* 0x000ff60003800000 */
[----:B------:R-:W-:Y:S02]  /*4760*/  LOP3.LUT P2, RZ, R96, 0xff, RZ, 0xc0, !PT ;  /* 0x000000ff60ff7812 */ /* 0x000fe4000784c0ff */
[----:B------:R-:W-:Y:S04]  /*4770*/  PLOP3.LUT P0, PT, PT, PT, UP0, 0x80, 0x8 ;  /* 0x000000000008781c */ /* 0x000fe80003f0f008 */
[----:B------:R-:W-:Y:S07]  /*4780*/  PLOP3.LUT P0, PT, P0, PT, PT, 0x8, 0x80 ;  /* 0x000000000080781c */ /* 0x000fee000070e170 */
[----:B------:R-:W-:Y:S11]  /*4790*/  @P2 FSETP.EQ.AND P0, PT, R49, RZ, PT ;  /* 0x000000ff3100220b */ /* 0x000ff60003f02000 */
[----:B------:R-:W-:Y:S02]  /*47a0*/  @!UPT UIADD3 URZ, UPT, UPT, URZ, URZ, URZ ;  /* 0x000000fffffff290 */ /* 0x000fe4000fffe0ff */
.L_x_91:
[----:B------:R-:W4:Y:S01]  /*47b0*/  SYNCS.PHASECHK.TRANS64.TRYWAIT P2, [UR7+0x60], R14 ;  /* 0x0000600eff0075a7 */ /* 0x000f220008041107 */
[----:B------:R-:W-:Y:S04]  /*47c0*/  ELECT P4, URZ, PT ;  /* 0x0000000000ff782f */ /* 0x000fe80003880000 */
[----:B------:R-:W-:Y:S11]  /*47d0*/  PLOP3.LUT P4, PT, P0, P4, PT, 0xf2, 0x2f ;  /* 0x00000000002f781c */ /* 0x000ff60000789e72 */
[----:B------:R-:W-:Y:S02]  /*47e0*/  @!UPT UIADD3 URZ, UPT, UPT, URZ, URZ, URZ ;  /* 0x000000fffffff290 */ /* 0x000fe4000fffe0ff */
[----:B-1----:R-:W-:Y:S05]  /*47f0*/  @!P4 IADD3 R8, P0, PT, R30, 0x580, RZ ;  /* 0x000005801e08c810 */ /* 0x002fea0007f1e0ff */
[----:B--2---:R-:W-:Y:S01]  /*4800*/  @!P4 IMAD.X R2, RZ, RZ, R31, P0 ;  /* 0x000000ffff02c224 */ /* 0x004fe200000e061f */
[----:B----4-:R-:W-:Y:S07]  /*4810*/  @!P2 BRA `(.L_x_92) ;  /* 0x000000580034a947 */ /* 0x010fee0003800000 */
.L_x_176:
[----:B------:R-:W-:Y:S01]  /*4820*/  @!P4 R2UR UR9, R8 ;  /* 0x000000000809c2ca */ /* 0x000fe200000e0000 */
[----:B------:R-:W-:Y:S01]  /*4830*/  VOTEU.ALL UP1, P4 ;  /* 0x0000000000ff7886 */ /* 0x000fe20002020000 */
[----:B------:R-:W-:Y:S01]  /*4840*/  @!P4 R2UR UR8, R2 ;  /* 0x000000000208c2ca */ /* 0x000fe200000e0000 */
[----:B------:R-:W-:Y:S01]  /*4850*/  VOTEU.ALL UP2, P4 ;  /* 0x0000000000ff7886 */ /* 0x000fe20002040000 */
[----:B------:R-:W-:Y:S01]  /*4860*/  UMOV UR16, 0x0 ;  /* 0x0000000000107882 */ /* 0x000fe20000000000 */
[----:B------:R-:W-:Y:S01]  /*4870*/  UMOV UR17, 0x10000000 ;  /* 0x1000000000117882 */ /* 0x000fe20000000000 */
[----:B------:R-:W-:Y:S01]  /*4880*/  @!UP1 UIADD3 UR40, UPT, UPT, UR7, 0x200, URZ ;  /* 0x0000020007289890 */ /* 0x000fe2000fffe0ff */
[----:B-1----:R-:W-:Y:S01]  /*4890*/  @!P4 IMAD.MOV.U32 R0, RZ, RZ, 0x1000 ;  /* 0x00001000ff00c424 */ /* 0x002fe200078e00ff */
[----:B------:R-:W-:Y:S01]  /*48a0*/  UMOV UR44, UR36 ;  /* 0x00000024002c7c82 */ /* 0x000fe20008000000 */
[----:B------:R-:W-:Y:S01]  /*48b0*/  @!UP1 UIADD3 UR10, UPT, UPT, UR42, 0x80, URZ ;  /* 0x000000802a0a9890 */ /* 0x000fe2000fffe0ff */
[----:B------:R-:W-:Y:S01]  /*48c0*/  UMOV UR11, UR43 ;  /* 0x0000002b000b7c82 */ /* 0x000fe20008000000 */
[----:B------:R-:W-:Y:S02]  /*48d0*/  UMOV UR12, UR36 ;  /* 0x00000024000c7c82 */ /* 0x000fe40008000000 */
[----:B------:R-:W-:Y:S01]  /*48e0*/  IMAD.U32 R8, RZ, RZ, UR9 ;  /* 0x00000009ff087e24 */ /* 0x000fe2000f8e00ff */
[----:B------:R-:W-:Y:S01]  /*48f0*/  UMOV UR9, UR41 ;  /* 0x0000002900097c82 */ /* 0x000fe20008000000 */
[----:B------:R-:W-:Y:S01]  /*4900*/  IMAD.U32 R9, RZ, RZ, UR8 ;  /* 0x00000008ff097e24 */ /* 0x000fe2000f8e00ff */
[----:B------:R-:W-:Y:S02]  /*4910*/  @!UP1 UIADD3 UR8, UPT, UPT, UR7, 0xa00, URZ ;  /* 0x00000a0007089890 */ /* 0x000fe4000fffe0ff */
[----:B------:R-:W-:Y:S01]  /*4920*/  @!P4 R2UR UR18, R8 ;  /* 0x000000000812c2ca */ /* 0x000fe200000e0000 */
[----:B------:R-:W-:Y:S01]  /*4930*/  VOTEU.ALL UP1, P4 ;  /* 0x0000000000ff7886 */ /* 0x000fe20002020000 */
[----:B------:R-:W-:Y:S01]  /*4940*/  @!P4 R2UR UR19, R9 ;  /* 0x000000000913c2ca */ /* 0x000fe200000e0000 */
[----:B------:R-:W-:Y:S01]  /*4950*/  UPRMT UR14, UR37, 0x654, UR41 ;  /* 0x00000654250e7896 */ /* 0x000fe20008000029 */
[----:B------:R-:W-:Y:S05]  /*4960*/  @!P4 IADD3 R8, P0, PT, R30, 0x580, RZ ;  /* 0x000005801e08c810 */ /* 0x000fea0007f1e0ff */
[----:B------:R-:W-:Y:S06]  /*4970*/  @!P4 IMAD.X R2, RZ, RZ, R31, P0 ;  /* 0x000000ffff02c224 */ /* 0x000fec00000e061f */
[----:B------:R1:W-:Y:S01]  /*4980*/  @!UP2 UTMALDG.3D [UR40], [UR18], desc[UR16] ;  /* 0x000010281200a5b4 */ /* 0x0003e20008011000 */
[----:B------:R1:W-:Y:S01]  /*4990*/  @!UP1 UTMALDG.3D [UR8], [UR18], desc[UR16] ;  /* 0x00001008120095b4 */ /* 0x0003e20008011000 */
[----:B------:R1:W-:Y:S01]  /*49a0*/  @!P4 SYNCS.ARRIVE.TRANS64.RED.A0TR RZ, [UR7+0x40], R0 ;  /* 0x00004000ffffc9a7 */ /* 0x0003e20008300407 */
[----:B------:R-:W-:Y:S01]  /*49b0*/  SYNCS.ARRIVE.TRANS64.RED.A1T0 RZ, [UR14], RZ ;  /* 0x000000ffffff79a7 */ /* 0x000fe2000810040e */
[----:B------:R-:W2:Y:S02]  /*49c0*/  SYNCS.PHASECHK.TRANS64.TRYWAIT P2, [UR7+0x68], R14 ;  /* 0x0000680eff0075a7 */ /* 0x000ea40008041107 */
[----:B-12---:R-:W-:Y:S05]  /*49d0*/  @!P2 BRA `(.L_x_93) ;  /* 0x0000005400dca947 */ /* 0x006fea0003800000 */
.L_x_178:
        /* <DEDUP_REMOVED lines=8> */
[----:B------:R-:W-:Y:S01]  /*4a60*/  @!UP1 UIADD3 UR32, UPT, UPT, UR7, 0x1200, URZ ;  /* 0x0000120007209890 */ /* 0x000fe2000fffe0ff */
[----:B------:R-:W-:Y:S01]  /*4a70*/  UMOV UR35, UR43 ;  /* 0x0000002b00237c82 */ /* 0x000fe20008000000 */
[----:B------:R-:W-:Y:S03]  /*4a80*/  @!UP1 UIADD3 UR10, UPT, UPT, UR42, 0xa0, URZ ;  /* 0x000000a02a0a9890 */ /* 0x000fe6000fffe0ff */
[----:B------:R-:W-:Y:S01]  /*4a90*/  IMAD.U32 R8, RZ, RZ, UR9 ;  /* 0x00000009ff087e24 */ /* 0x000fe2000f8e00ff */
[----:B------:R-:W-:Y:S01]  /*4aa0*/  UMOV UR9, UR33 ;  /* 0x0000002100097c82 */ /* 0x000fe20008000000 */
[----:B------:R-:W-:Y:S01]  /*4ab0*/  IMAD.U32 R9, RZ, RZ, UR8 ;  /* 0x00000008ff097e24 */ /* 0x000fe2000f8e00ff */
[----:B------:R-:W-:Y:S02]  /*4ac0*/  @!UP1 UIADD3 UR8, UPT, UPT, UR7, 0x1a00, URZ ;  /* 0x00001a0007089890 */ /* 0x000fe4000fffe0ff */
[----:B------:R-:W-:Y:S01]  /*4ad0*/  @!P4 R2UR UR18, R8 ;  /* 0x000000000812c2ca */ /* 0x000fe200000e0000 */
[----:B------:R-:W-:Y:S01]  /*4ae0*/  VOTEU.ALL UP1, P4 ;  /* 0x0000000000ff7886 */ /* 0x000fe20002020000 */
[----:B------:R-:W-:Y:S01]  /*4af0*/  @!P4 R2UR UR19, R9 ;  /* 0x000000000913c2ca */ /* 0x000fe200000e0000 */
[----:B------:R-:W-:Y:S01]  /*4b00*/  UMOV UR11, UR43 ;  /* 0x0000002b000b7c82 */ /* 0x000fe20008000000 */
[----:B------:R-:W-:Y:S01]  /*4b10*/  UMOV UR12, UR36 ;  /* 0x00000024000c7c82 */ /* 0x000fe20008000000 */
[----:B------:R-:W-:Y:S01]  /*4b20*/  UPRMT UR14, UR37, 0x654, UR33 ;  /* 0x00000654250e7896 */ /* 0x000fe20008000021 */
[----:B------:R-:W-:Y:S05]  /*4b30*/  @!P4 IADD3 R8, P0, PT, R30, 0x580, RZ ;  /* 0x000005801e08c810 */ /* 0x000fea0007f1e0ff */
[----:B------:R-:W-:Y:S04]  /*4b40*/  @!P4 IMAD.X R2, RZ, RZ, R31, P0 ;  /* 0x000000ffff02c224 */ /* 0x000fe800000e061f */
[----:B------:R1:W-:Y:S01]  /*4b50*/  @!UP2 UTMALDG.3D [UR32], [UR18], desc[UR16] ;  /* 0x000010201200a5b4 */ /* 0x0003e20008011000 */
[----:B------:R1:W-:Y:S01]  /*4b60*/  @!UP1 UTMALDG.3D [UR8], [UR18], desc[UR16] ;  /* 0x00001008120095b4 */ /* 0x0003e20008011000 */
[----:B------:R1:W-:Y:S01]  /*4b70*/  @!P4 SYNCS.ARRIVE.TRANS64.RED.A0TR RZ, [UR7+0x48], R0 ;  /* 0x00004800ffffc9a7 */ /* 0x0003e20008300407 */
[----:B------:R-:W-:Y:S01]  /*4b80*/  SYNCS.ARRIVE.TRANS64.RED.A1T0 RZ, [UR14], RZ ;  /* 0x000000ffffff79a7 */ /* 0x000fe2000810040e */
[----:B------:R-:W2:Y:S02]  /*4b90*/  SYNCS.PHASECHK.TRANS64.TRYWAIT P2, [UR7+0x70], R14 ;  /* 0x0000700eff0075a7 */ /* 0x000ea40008041107 */
[----:B-12---:R-:W-:Y:S05]  /*4ba0*/  @!P2 BRA `(.L_x_94) ;  /* 0x000000540080a947 */ /* 0x006fea0003800000 */
.L_x_180:
[----:B------:R-:W2:Y:S01]  /*4bb0*/  LDC.64 R12, c[0x0][0xb18] ;  /* 0x0002c600ff0c7b82 */ /* 0x000ea20000000a00 */
[----:B------:R-:W-:Y:S01]  /*4bc0*/  @!P4 R2UR UR8, R2 ;  /* 0x000000000208c2ca */ /* 0x000fe200000e0000 */
[----:B------:R-:W-:Y:S01]  /*4bd0*/  VOTEU.ALL UP1, P4 ;  /* 0x0000000000ff7886 */ /* 0x000fe20002020000 */
[----:B------:R-:W-:Y:S01]  /*4be0*/  @!P4 R2UR UR9, R8 ;  /* 0x000000000809c2ca */ /* 0x000fe200000e0000 */
[----:B------:R-:W-:Y:S01]  /*4bf0*/  VOTEU.ALL UP2, P4 ;  /* 0x0000000000ff7886 */ /* 0x000fe20002040000 */
[----:B------:R-:W-:Y:S03]  /*4c00*/  UMOV UR16, 0x0 ;  /* 0x0000000000107882 */ /* 0x000fe60000000000 */
[----:B------:R-:W4:Y:S01]  /*4c10*/  @!P1 LDC R2, c[0x0][0xb0c] ;  /* 0x0002c300ff029b82 */ /* 0x000f220000000800 */
[----:B------:R-:W-:Y:S01]  /*4c20*/  @!UP1 UIADD3 UR26, UPT, UPT, UR42, 0x40, URZ ;  /* 0x000000402a1a9890 */ /* 0x000fe2000fffe0ff */
[----:B-1----:R-:W-:Y:S01]  /*4c30*/  @!P4 IMAD.MOV.U32 R0, RZ, RZ, 0x1000 ;  /* 0x00001000ff00c424 */ /* 0x002fe200078e00ff */
[----:B------:R-:W-:Y:S01]  /*4c40*/  @!UP1 UIADD3 UR24, UPT, UPT, UR7, 0x2200, URZ ;  /* 0x0000220007189890 */ /* 0x000fe2000fffe0ff */
[----:B------:R-:W-:Y:S01]  /*4c50*/  @P3 SHF.R.U32.HI R26, RZ, 0x10, R21 ;  /* 0x00000010ff1a3819 */ /* 0x000fe20000011615 */
[----:B------:R-:W-:Y:S01]  /*4c60*/  UMOV UR17, 0x10000000 ;  /* 0x1000000000117882 */ /* 0x000fe20000000000 */
[----:B------:R-:W-:Y:S01]  /*4c70*/  UMOV UR27, UR43 ;  /* 0x0000002b001b7c82 */ /* 0x000fe20008000000 */
[----:B------:R-:W-:Y:S01]  /*4c80*/  UMOV UR28, UR36 ;  /* 0x00000024001c7c82 */ /* 0x000fe20008000000 */
[----:B------:R-:W-:Y:S01]  /*4c90*/  IMAD.U32 R9, RZ, RZ, UR8 ;  /* 0x00000008ff097e24 */ /* 0x000fe2000f8e00ff */
[----:B------:R-:W-:Y:S01]  /*4ca0*/  @!UP1 UIADD3 UR10, UPT, UPT, UR42, 0xc0, URZ ;  /* 0x000000c02a0a9890 */ /* 0x000fe2000fffe0ff */
[----:B------:R-:W-:Y:S01]  /*4cb0*/  IMAD.U32 R8, RZ, RZ, UR9 ;  /* 0x00000009ff087e24 */ /* 0x000fe2000f8e00ff */
[----:B------:R-:W-:Y:S01]  /*4cc0*/  @!UP1 UIADD3 UR8, UPT, UPT, UR7, 0x2a00, URZ ;  /* 0x00002a0007089890 */ /* 0x000fe2000fffe0ff */
[----:B------:R-:W-:Y:S01]  /*4cd0*/  VIADD R28, R28, 0x1 ;  /* 0x000000011c1c7836 */ /* 0x000fe20000000000 */
[----:B------:R-:W-:Y:S01]  /*4ce0*/  @!P4 R2UR UR19, R9 ;  /* 0x000000000913c2ca */ /* 0x000fe200000e0000 */
[----:B------:R-:W-:Y:S01]  /*4cf0*/  VOTEU.ALL UP1, P4 ;  /* 0x0000000000ff7886 */ /* 0x000fe20002020000 */
[----:B------:R-:W-:Y:S01]  /*4d00*/  @!P4 R2UR UR18, R8 ;  /* 0x000000000812c2ca */ /* 0x000fe200000e0000 */
[----:B------:R-:W-:Y:S01]  /*4d10*/  UMOV UR9, UR25 ;  /* 0x0000001900097c82 */ /* 0x000fe20008000000 */
[----:B------:R-:W1:Y:S01]  /*4d20*/  LDC.64 R8, c[0x0][0xb10] ;  /* 0x0002c400ff087b82 */ /* 0x000e620000000a00 */
[----:B------:R-:W-:Y:S01]  /*4d30*/  UMOV UR11, UR43 ;  /* 0x0000002b000b7c82 */ /* 0x000fe20008000000 */
[----:B------:R-:W-:Y:S01]  /*4d40*/  UMOV UR12, UR36 ;  /* 0x00000024000c7c82 */ /* 0x000fe20008000000 */
[----:B------:R-:W-:Y:S08]  /*4d50*/  UPRMT UR14, UR37, 0x654, UR25 ;  /* 0x00000654250e7896 */ /* 0x000ff00008000019 */
[----:B------:R1:W-:Y:S01]  /*4d60*/  @!UP2 UTMALDG.3D [UR24], [UR18], desc[UR16] ;  /* 0x000010181200a5b4 */ /* 0x0003e20008011000 */
[----:B------:R1:W-:Y:S01]  /*4d70*/  @!UP1 UTMALDG.3D [UR8], [UR18], desc[UR16] ;  /* 0x00001008120095b4 */ /* 0x0003e20008011000 */
[----:B------:R5:W-:Y:S01]  /*4d80*/  @!P4 SYNCS.ARRIVE.TRANS64.RED.A0TR RZ, [UR7+0x50], R0 ;  /* 0x00005000ffffc9a7 */ /* 0x000be20008300407 */
[C---:B-1----:R-:W-:Y:S01]  /*4d90*/  @!P1 IMAD.HI.U32 R8, R11.reuse, R8, RZ ;  /* 0x000000080b089227 */ /* 0x042fe200078e00ff */
[----:B--2---:R-:W-:Y:S02]  /*4da0*/  @!P1 ISETP.NE.AND P0, PT, R12, 0x1, PT ;  /* 0x000000010c00980c */ /* 0x004fe40003f05270 */
[----:B----4-:R-:W-:Y:S01]  /*4db0*/  @!P1 ISETP.NE.AND P2, PT, R2, 0x1, PT ;  /* 0x000000010200980c */ /* 0x010fe20003f45270 */
[C---:B------:R-:W-:Y:S01]  /*4dc0*/  @!P1 IMAD.HI.U32 R13, R10.reuse, R13, RZ ;  /* 0x0000000d0a0d9227 */ /* 0x040fe200078e00ff */
[----:B------:R-:W-:Y:S04]  /*4dd0*/  @!P1 SHF.R.U32.HI R8, RZ, R9, R8 ;  /* 0x00000009ff089219 */ /* 0x000fe80000011608 */
[----:B------:R-:W-:Y:S01]  /*4de0*/  @!P1 SEL R8, R11, R8, !P2 ;  /* 0x000000080b089207 */ /* 0x000fe20005000000 */
[----:B------:R-:W-:Y:S01]  /*4df0*/  SYNCS.ARRIVE.TRANS64.RED.A1T0 RZ, [UR14], RZ ;  /* 0x000000ffffff79a7 */ /* 0x000fe2000810040e */
[----:B------:R-:W1:Y:S01]  /*4e00*/  SYNCS.PHASECHK.TRANS64.TRYWAIT P5, [UR7+0x78], R14 ;  /* 0x0000780eff0075a7 */ /* 0x000e6200080a1107 */
[----:B-----5:R-:W2:Y:S02]  /*4e10*/  @!P1 LDC R0, c[0x0][0xb20] ;  /* 0x0002c800ff009b82 */ /* 0x020ea40000000800 */
[----:B--2---:R-:W-:Y:S04]  /*4e20*/  @!P1 SHF.R.U32.HI R0, RZ, R0, R13 ;  /* 0x00000000ff009219 */ /* 0x004fe8000001160d */
[----:B------:R-:W-:Y:S05]  /*4e30*/  @!P1 SEL R9, R10, R0, !P0 ;  /* 0x000000000a099207 */ /* 0x000fea0004000000 */
[----:B------:R-:W-:Y:S02]  /*4e40*/  @!P1 IMAD.IADD R0, R9, 0x1, -R8 ;  /* 0x0000000109009824 */ /* 0x000fe400078e0a08 */
[----:B------:R-:W-:Y:S02]  /*4e50*/  @!P1 IMAD.IADD R8, R8, 0x1, -R9 ;  /* 0x0000000108089824 */ /* 0x000fe400078e0a09 */
[----:B------:R-:W-:Y:S02]  /*4e60*/  @!P1 IMAD R11, R0, R2, R11 ;  /* 0x00000002000b9224 */ /* 0x000fe400078e020b */
[----:B------:R-:W-:Y:S01]  /*4e70*/  @!P1 IMAD R10, R8, R12, R10 ;  /* 0x0000000c080a9224 */ /* 0x000fe200078e020a */
[----:B-1----:R-:W-:Y:S06]  /*4e80*/  @!P5 BRA `(.L_x_95) ;  /* 0x0000005000e0d947 */ /* 0x002fec0003800000 */
.L_x_182:
[----:B------:R-:W-:Y:S01]  /*4e90*/  @!P4 IADD3 R2, P0, PT, R30, 0x580, RZ ;  /* 0x000005801e02c810 */ /* 0x000fe20007f1e0ff */
[----:B------:R-:W-:Y:S01]  /*4ea0*/  VOTEU.ALL UP1, P4 ;  /* 0x0000000000ff7886 */ /* 0x000fe20002020000 */
[----:B------:R-:W-:Y:S01]  /*4eb0*/  VOTEU.ALL UP2, P4 ;  /* 0x0000000000ff7886 */ /* 0x000fe20002040000 */
[----:B------:R-:W-:Y:S01]  /*4ec0*/  UMOV UR14, 0x0 ;  /* 0x00000000000e7882 */ /* 0x000fe20000000000 */
[----:B------:R-:W-:Y:S01]  /*4ed0*/  @!P4 R2UR UR9, R2 ;  /* 0x000000000209c2ca */ /* 0x000fe200000e0000 */
[----:B-1----:R-:W-:Y:S01]  /*4ee0*/  @!P4 IMAD.X R0, RZ, RZ, R31, P0 ;  /* 0x000000ffff00c224 */ /* 0x002fe200000e061f */
[----:B------:R-:W-:Y:S01]  /*4ef0*/  @!UP1 UIADD3 UR17, UPT, UPT, UR7, 0x58, URZ ;  /* 0x0000005807119890 */ /* 0x000fe2000fffe0ff */
[----:B------:R-:W-:Y:S01]  /*4f00*/  ISETP.NE.AND P0, PT, R28, 0x2, PT ;  /* 0x000000021c00780c */ /* 0x000fe20003f05270 */
[----:B------:R-:W-:Y:S01]  /*4f10*/  @!UP1 UIADD3 UR18, UPT, UPT, UR42, 0x60, URZ ;  /* 0x000000602a129890 */ /* 0x000fe2000fffe0ff */
[----:B------:R-:W-:Y:S01]  /*4f20*/  LOP3.LUT R29, R29, 0x1, RZ, 0x3c, !PT ;  /* 0x000000011d1d7812 */ /* 0x000fe200078e3cff */
[----:B------:R-:W-:Y:S01]  /*4f30*/  @!UP1 UIADD3 UR16, UPT, UPT, UR7, 0x3200, URZ ;  /* 0x0000320007109890 */ /* 0x000fe2000fffe0ff */
[----:B------:R-:W-:Y:S01]  /*4f40*/  @!P4 R2UR UR8, R0 ;  /* 0x000000000008c2ca */ /* 0x000fe200000e0000 */
[----:B------:R-:W-:Y:S01]  /*4f50*/  UMOV UR15, 0x10000000 ;  /* 0x10000000000f7882 */ /* 0x000fe20000000000 */
[----:B------:R-:W-:Y:S01]  /*4f60*/  UMOV UR19, UR43 ;  /* 0x0000002b00137c82 */ /* 0x000fe20008000000 */
[----:B------:R-:W-:Y:S01]  /*4f70*/  UMOV UR20, UR36 ;  /* 0x0000002400147c82 */ /* 0x000fe20008000000 */
[----:B------:R-:W-:Y:S01]  /*4f80*/  @!UP1 UIADD3 UR10, UPT, UPT, UR42, 0xe0, URZ ;  /* 0x000000e02a0a9890 */ /* 0x000fe2000fffe0ff */
[----:B------:R-:W-:Y:S01]  /*4f90*/  SEL R0, RZ, 0x1, P0 ;  /* 0x00000001ff007807 */ /* 0x000fe20000000000 */
[----:B------:R-:W-:Y:S01]  /*4fa0*/  IMAD.U32 R8, RZ, RZ, UR9 ;  /* 0x00000009ff087e24 */ /* 0x000fe2000f8e00ff */
[----:B------:R-:W-:Y:S01]  /*4fb0*/  UMOV UR11, UR43 ;  /* 0x0000002b000b7c82 */ /* 0x000fe20008000000 */
[----:B------:R-:W-:Y:S01]  /*4fc0*/  UMOV UR12, UR36 ;  /* 0x00000024000c7c82 */ /* 0x000fe20008000000 */
[----:B------:R-:W-:Y:S01]  /*4fd0*/  UMOV UR9, UR17 ;  /* 0x0000001100097c82 */ /* 0x000fe20008000000 */
[----:B------:R-:W-:Y:S01]  /*4fe0*/  @P3 R2UR UR36, R26 ;  /* 0x000000001a2432ca */ /* 0x000fe200000e0000 */
[----:B------:R-:W-:Y:S01]  /*4ff0*/  IMAD.IADD R15, R10, 0x1, R94 ;  /* 0x000000010a0f7824 */ /* 0x000fe200078e025e */
[----:B------:R-:W-:Y:S01]  /*5000*/  @!P4 R2UR UR22, R8 ;  /* 0x000000000816c2ca */ /* 0x000fe200000e0000 */
[----:B------:R-:W-:Y:S01]  /*5010*/  IMAD.U32 R9, RZ, RZ, UR8 ;  /* 0x00000008ff097e24 */ /* 0x000fe2000f8e00ff */
[----:B------:R-:W-:Y:S01]  /*5020*/  @!UP1 UIADD3 UR8, UPT, UPT, UR7, 0x3a00, URZ ;  /* 0x00003a0007089890 */ /* 0x000fe2000fffe0ff */
[----:B------:R-:W-:Y:S01]  /*5030*/  LOP3.LUT R27, R27, R0, RZ, 0x3c, !PT ;  /* 0x000000001b1b7212 */ /* 0x000fe200078e3cff */
[----:B------:R-:W-:Y:S01]  /*5040*/  VOTEU.ALL UP1, P4 ;  /* 0x0000000000ff7886 */ /* 0x000fe20002020000 */
[----:B------:R-:W-:Y:S01]  /*5050*/  IMAD.IADD R14, R11, 0x1, R95 ;  /* 0x000000010b0e7824 */ /* 0x000fe200078e025f */
[----:B------:R-:W-:Y:S02]  /*5060*/  @!P4 R2UR UR23, R9 ;  /* 0x000000000917c2ca */ /* 0x000fe400000e0000 */
[----:B------:R-:W-:Y:S11]  /*5070*/  SEL R28, R28, RZ, P0 ;  /* 0x000000ff1c1c7207 */ /* 0x000ff60000000000 */
[----:B------:R2:W-:Y:S01]  /*5080*/  @!UP2 UTMALDG.3D [UR16], [UR22], desc[UR14] ;  /* 0x00000e101600a5b4 */ /* 0x0005e20008011000 */
[----:B------:R2:W-:Y:S01]  /*5090*/  @!UP1 UTMALDG.3D [UR8], [UR22], desc[UR14] ;  /* 0x00000e08160095b4 */ /* 0x0005e20008011000 */
[----:B------:R2:W-:Y:S01]  /*50a0*/  @!P4 SYNCS.ARRIVE.TRANS64.RED.A0TR RZ, [UR7+0x58], R25 ;  /* 0x00005819ffffc9a7 */ /* 0x0005e20008300407 */
[----:B------:R-:W-:Y:S01]  /*50b0*/  UPLOP3.LUT UP1, UPT, UPT, UPT, UPT, 0x80, 0x8 ;  /* 0x000000000008789c */ /* 0x000fe20003f2f070 */
[----:B------:R-:W-:Y:S01]  /*50c0*/  SYNCS.ARRIVE.TRANS64.RED.A1T0 RZ, [UR13], RZ ;  /* 0x000000ffffff79a7 */ /* 0x000fe2000810040d */
[----:B------:R-:W-:Y:S09]  /*50d0*/  @P3 BRA `(.L_x_96) ;  /* 0xfffffff000343947 */ /* 0x000ff2000383ffff */
[----:B------:R-:W-:-:S04]  /*50e0*/  SHF.L.U32 R2, R29, 0x1f, RZ ;  /* 0x0000001f1d027819 */ /* 0x000fc800000006ff */
[----:B------:R-:W1:Y:S02]  /*50f0*/  SYNCS.PHASECHK.TRANS64.TRYWAIT P0, [UR7+0x60], R2 ;  /* 0x00006002ff0075a7 */ /* 0x000e640008001107 */
[----:B-1----:R-:W-:Y:S05]  /*5100*/  @!P0 BRA `(.L_x_97) ;  /* 0x0000005000588947 */ /* 0x002fea0003800000 */
.L_x_184:
[----:B------:R-:W4:Y:S02]  /*5110*/  SYNCS.PHASECHK.TRANS64.TRYWAIT P0, [UR7+0x68], R2 ;  /* 0x00006802ff0075a7 */ /* 0x000f240008001107 */
[----:B----4-:R-:W-:Y:S05]  /*5120*/  @!P0 BRA `(.L_x_98) ;  /* 0x0000005000688947 */ /* 0x010fea0003800000 */
.L_x_186:
[----:B------:R-:W4:Y:S02]  /*5130*/  SYNCS.PHASECHK.TRANS64.TRYWAIT P0, [UR7+0x70], R2 ;  /* 0x00007002ff0075a7 */ /* 0x000f240008001107 */
[----:B----4-:R-:W-:Y:S05]  /*5140*/  @!P0 BRA `(.L_x_99) ;  /* 0x0000005000788947 */ /* 0x010fea0003800000 */
.L_x_188:
[----:B-1----:R-:W-:-:S07]  /*5150*/  MOV R0, UR7 ;  /* 0x0000000700007c02 */ /* 0x002fce0008000f00 */
.L_x_100:
[----:B-1----:R-:W-:-:S04]  /*5160*/  SHF.L.U32 R2, R29, 0x1f, RZ ;  /* 0x0000001f1d027819 */ /* 0x002fc800000006ff */
[----:B------:R1:W4:Y:S03]  /*5170*/  SYNCS.PHASECHK.TRANS64.TRYWAIT P0, [R0+URZ+0x78], R2 ;  /* 0x00007802000075a7 */ /* 0x00032600080011ff */
[----:B----4-:R-:W-:Y:S05]  /*5180*/  @!P0 NANOSLEEP.SYNCS 0x989680 ;  /* 0x009896800000895d */ /* 0x010fea0003900000 */
[----:B------:R-:W4:Y:S02]  /*5190*/  @!P0 SYNCS.PHASECHK.TRANS64 P0, [R0+URZ+0x78], R2 ;  /* 0x00007802000085a7 */ /* 0x000f2400080010ff */
[----:B--2-4-:R-:W-:Y:S05]  /*51a0*/  @P0 EXIT ;  /* 0x000000000000094d */ /* 0x014fea0003800000 */
[----:B------:R-:W-:Y:S05]  /*51b0*/  BRA `(.L_x_100) ;  /* 0xfffffffc00e87947 */ /* 0x000fea000383ffff */
.L_x_85:
[----:B------:R-:W-:-:S06]  /*51c0*/  UISETP.GE.AND UP1, UPT, UR10, 0x4, UPT ;  /* 0x000000040a00788c */ /* 0x000fcc000bf26270 */
[----:B------:R-:W-:-:S13]  /*51d0*/  PLOP3.LUT P0, PT, PT, PT, UP1, 0x80, 0x8 ;  /* 0x000000000008781c */ /* 0x000fda0003f0f018 */
[----:B------:R-:W-:Y:S05]  /*51e0*/  @!P0 EXIT ;  /* 0x000000000000894d */ /* 0x000fea0003800000 */
[----:B------:R-:W-:Y:S01]  /*51f0*/  BAR.SYNC.DEFER_BLOCKING 0x6, 0xa0 ;  /* 0x0182800000007b1d */ /* 0x000fe20000010000 */
[C---:B------:R-:W-:Y:S01]  /*5200*/  IMAD.SHL.U32 R101, R109.reuse, 0x20, RZ ;  /* 0x000000206d657824 */ /* 0x040fe200078e00ff */
[----:B------:R-:W-:Y:S01]  /*5210*/  CS2R R106, SRZ ;  /* 0x00000000006a7805 */ /* 0x000fe2000001ff00 */
[C---:B------:R-:W-:Y:S01]  /*5220*/  IMAD.SHL.U32 R2, R109.reuse, 0x4, RZ ;  /* 0x000000046d027824 */ /* 0x040fe200078e00ff */
[----:B------:R-:W-:Y:S01]  /*5230*/  CS2R R104, SRZ ;  /* 0x0000000000687805 */ /* 0x000fe2000001ff00 */
[----:B------:R-:W-:Y:S01]  /*5240*/  IMAD.U32 R46, R109, 0x10000, RZ ;  /* 0x000100006d2e7824 */ /* 0x000fe200078e00ff */
[----:B------:R-:W-:Y:S02]  /*5250*/  UMOV UR49, 0x400 ;  /* 0x0000040000317882 */ /* 0x000fe40000000000 */
[----:B------:R-:W1:Y:S01]  /*5260*/  LDC R99, c[0x0][0x370] ;  /* 0x0000dc00ff637b82 */ /* 0x000e620000000800 */
[----:B------:R-:W-:Y:S01]  /*5270*/  ULEA UR49, UR37, UR49, 0x18 ;  /* 0x0000003125317291 */ /* 0x000fe2000f8ec0ff */
[C---:B------:R-:W-:Y:S01]  /*5280*/  LOP3.LUT R3, R101.reuse, 0x80, RZ, 0xc0, !PT ;  /* 0x0000008065037812 */ /* 0x040fe200078ec0ff */
[C---:B------:R-:W-:Y:S01]  /*5290*/  IMAD.SHL.U32 R4, R102.reuse, 0x400, RZ ;  /* 0x0000040066047824 */ /* 0x040fe200078e00ff */
[----:B------:R-:W-:Y:S01]  /*52a0*/  LOP3.LUT R100, R101, 0xb60, RZ, 0xc0, !PT ;  /* 0x00000b6065647812 */ /* 0x000fe200078ec0ff */
[----:B------:R-:W-:Y:S01]  /*52b0*/  UIADD3 UR4, UPT, UPT, UR49, 0x4200, URZ ;  /* 0x0000420031047890 */ /* 0x000fe2000fffe0ff */
[----:B------:R-:W-:Y:S01]  /*52c0*/  LOP3.LUT R2, R3, 0x10, R2, 0xf8, !PT ;  /* 0x0000001003027812 */ /* 0x000fe200078ef802 */
[----:B------:R-:W-:Y:S01]  /*52d0*/  IMAD.SHL.U32 R3, R102, 0x200000, RZ ;  /* 0x0020000066037824 */ /* 0x000fe200078e00ff */
[----:B------:R-:W2:Y:S01]  /*52e0*/  LDC R42, c[0x0][0xb0c] ;  /* 0x0002c300ff2a7b82 */ /* 0x000ea20000000800 */
[----:B------:R-:W-:Y:S01]  /*52f0*/  LOP3.LUT R100, R100, 0x400, R4, 0xf8, !PT ;  /* 0x0000040064647812 */ /* 0x000fe200078ef804 */
[----:B------:R-:W-:Y:S01]  /*5300*/  IMAD.MOV.U32 R45, RZ, RZ, RZ ;  /* 0x000000ffff2d7224 */ /* 0x000fe200078e00ff */
[----:B------:R-:W-:Y:S01]  /*5310*/  LOP3.LUT P0, RZ, R101, 0x80, RZ, 0xc0, !PT ;  /* 0x0000008065ff7812 */ /* 0x000fe2000780c0ff */
[----:B------:R-:W-:Y:S01]  /*5320*/  IMAD.MOV.U32 R112, RZ, RZ, RZ ;  /* 0x000000ffff707224 */ /* 0x000fe200078e00ff */
[----:B------:R-:W-:Y:S01]  /*5330*/  LOP3.LUT R3, R3, 0x200000, RZ, 0xc0, !PT ;  /* 0x0020000003037812 */ /* 0x000fe200078ec0ff */
[----:B------:R-:W-:Y:S01]  /*5340*/  IMAD.U32 R108, RZ, RZ, UR4 ;  /* 0x00000004ff6c7e24 */ /* 0x000fe2000f8e00ff */
[----:B------:R-:W-:Y:S01]  /*5350*/  LOP3.LUT R100, R100, R2, RZ, 0xfc, !PT ;  /* 0x0000000264647212 */ /* 0x000fe200078efcff */
[----:B------:R-:W3:Y:S01]  /*5360*/  LDC R97, c[0x0][0xb20] ;  /* 0x0002c800ff617b82 */ /* 0x000ee20000000800 */
[----:B------:R-:W4:Y:S01]  /*5370*/  LDS R0, [UR49+0x140] ;  /* 0x00014031ff007984 */ /* 0x000f220008000800 */
[----:B------:R-:W-:Y:S01]  /*5380*/  LOP3.LUT R46, R3, 0x400000, R46, 0xf8, !PT ;  /* 0x00400000032e7812 */ /* 0x000fe200078ef82e */
[----:B------:R-:W1:Y:S01]  /*5390*/  LDCU.64 UR52, c[0x0][0x348] ;  /* 0x00006900ff3477ac */ /* 0x000e620008000a00 */
[----:B------:R-:W-:-:S02]  /*53a0*/  P2R R2, PR, RZ, 0x1 ;  /* 0x00000001ff027803 */ /* 0x000fc40000000000 */
[----:B------:R-:W-:Y:S01]  /*53b0*/  LOP3.LUT R109, R109, 0x60, RZ, 0xc0, !PT ;  /* 0x000000606d6d7812 */ /* 0x000fe200078ec0ff */
[----:B------:R-:W1:Y:S01]  /*53c0*/  LDCU.64 UR38, c[0x0][0x888] ;  /* 0x00011100ff2677ac */ /* 0x000e620008000a00 */
[----:B------:R-:W1:Y:S01]  /*53d0*/  LDC R41, c[0x0][0xb30] ;  /* 0x0002cc00ff297b82 */ /* 0x000e620000000800 */
[----:B------:R-:W1:Y:S01]  /*53e0*/  LDCU.64 UR44, c[0x0][0x890] ;  /* 0x00011200ff2c77ac */ /* 0x000e620008000a00 */
[----:B------:R-:W-:-:S06]  /*53f0*/  UIADD3 UR48, UPT, UPT, UR49, 0x200, URZ ;  /* 0x0000020031307890 */ /* 0x000fcc000fffe0ff */
[----:B------:R-:W1:Y:S08]  /*5400*/  LDC.64 R92, c[0x0][0xb10] ;  /* 0x0002c400ff5c7b82 */ /* 0x000e700000000a00 */
[----:B------:R-:W1:Y:S08]  /*5410*/  LDC.64 R38, c[0x0][0xb18] ;  /* 0x0002c600ff267b82 */ /* 0x000e700000000a00 */
[----:B------:R-:W1:Y:S08]  /*5420*/  LDC.64 R36, c[0x0][0xb28] ;  /* 0x0002ca00ff247b82 */ /* 0x000e700000000a00 */
[----:B------:R-:W1:Y:S01]  /*5430*/  LDC.64 R90, c[0x0][0x8b0] ;  /* 0x00022c00ff5a7b82 */ /* 0x000e620000000a00 */
[----:B----4-:R-:W-:-:S07]  /*5440*/  IMAD.IADD R46, R0, 0x1, R46 ;  /* 0x00000001002e7824 */ /* 0x010fce00078e022e */
[----:B------:R-:W4:Y:S08]  /*5450*/  LDC.64 R88, c[0x0][0x8a8] ;  /* 0x00022a00ff587b82 */ /* 0x000f300000000a00 */
[----:B--23--:R-:W1:Y:S02]  /*5460*/  LDC R98, c[0x0][0x374] ;  /* 0x0000dd00ff627b82 */ /* 0x00ce640000000800 */
.L_x_142:
[----:B------:R-:W-:Y:S02]  /*5470*/  LEA R0, R112, UR49, 0x3 ;  /* 0x0000003170007c11 */ /* 0x000fe4000f8e18ff */
[----:B------:R-:W-:Y:S02]  /*5480*/  SHF.L.U32 R2, R106, 0x1f, RZ ;  /* 0x0000001f6a027819 */ /* 0x000fe400000006ff */
[----:B------:R-:W-:Y:S02]  /*5490*/  LEA R16, R112, UR49, 0x4 ;  /* 0x0000003170107c11 */ /* 0x000fe4000f8e20ff */
[----:B------:R-:W2:Y:S02]  /*54a0*/  SYNCS.PHASECHK.TRANS64.TRYWAIT P0, [R0+URZ+0x90], R2 ;  /* 0x00009002000075a7 */ /* 0x000ea400080011ff */
[----:B-12---:R-:W-:Y:S05]  /*54b0*/  @!P0 BRA `(.L_x_101) ;  /* 0x0000004c00b48947 */ /* 0x006fea0003800000 */
.L_x_189:
[----:B------:R-:W3:Y:S01]  /*54c0*/  LDC.64 R10, c[0x0][0xb10] ;  /* 0x0002c400ff0a7b82 */ /* 0x000ee20000000a00 */
[----:B------:R-:W4:Y:S01]  /*54d0*/  LDS.128 R16, [R16+0x120] ;  /* 0x0001200010107984 */ /* 0x000f220000000c00 */
[----:B-1----:R-:W-:Y:S01]  /*54e0*/  ISETP.NE.AND P1, PT, R41, 0x1, PT ;  /* 0x000000012900780c */ /* 0x002fe20003f25270 */
[----:B--2---:R-:W-:Y:S01]  /*54f0*/  VIADD R0, R0, 0xa0 ;  /* 0x000000a000007836 */ /* 0x004fe20000000000 */
[----:B------:R-:W-:Y:S04]  /*5500*/  ISETP.GE.AND P0, PT, R40, 0x1, PT ;  /* 0x000000012800780c */ /* 0x000fe80003f06270 */
[----:B------:R-:W1:Y:S01]  /*5510*/  LDC.64 R8, c[0x0][0xb18] ;  /* 0x0002c600ff087b82 */ /* 0x000e620000000a00 */
[----:B------:R-:W-:Y:S01]  /*5520*/  PRMT R0, RZ, 0x654, R0 ;  /* 0x00000654ff007816 */ /* 0x000fe20000000000 */
[----:B------:R-:W-:Y:S01]  /*5530*/  @!PT LDS RZ, [RZ] ;  /* 0x00000000fffff984 */ /* 0x000fe20000000800 */
[----:B------:R-:W-:Y:S01]  /*5540*/  @!PT LDS RZ, [RZ] ;  /* 0x00000000fffff984 */ /* 0x000fe20000000800 */
[----:B------:R-:W-:Y:S01]  /*5550*/  @!PT LDS RZ, [RZ] ;  /* 0x00000000fffff984 */ /* 0x000fe20000000800 */
[----:B------:R-:W-:Y:S01]  /*5560*/  @!PT LDS RZ, [RZ] ;  /* 0x00000000fffff984 */ /* 0x000fe20000000800 */
[----:B------:R2:W-:Y:S06]  /*5570*/  MEMBAR.ALL.CTA ;  /* 0x0000000000007992 */ /* 0x0005ec0000008000 */
[----:B--2---:R-:W2:Y:S01]  /*5580*/  FENCE.VIEW.ASYNC.S ;  /* 0x00000000000073c6 */ /* 0x004ea20000000000 */
[----:B------:R-:W1:Y:S08]  /*5590*/  @!P1 LDC R12, c[0x0][0xb20] ;  /* 0x0002c800ff0c9b82 */ /* 0x000e700000000800 */
[----:B------:R-:W1:Y:S01]  /*55a0*/  @!P1 LDC R7, c[0x0][0xb0c] ;  /* 0x0002c300ff079b82 */ /* 0x000e620000000800 */
[----:B--2---:R2:W-:Y:S01]  /*55b0*/  SYNCS.ARRIVE.TRANS64.RED.A1T0 RZ, [R0+URZ], RZ ;  /* 0x000000ff00ff79a7 */ /* 0x0045e200081004ff */
[----:B----4-:R-:W-:Y:S04]  /*55c0*/  LOP3.LUT P4, RZ, R18, 0x1, RZ, 0xc0, !PT ;  /* 0x0000000112ff7812 */ /* 0x010fe8000788c0ff */
[----:B------:R-:W-:Y:S09]  /*55d0*/  P2R R110, PR, RZ, 0x10 ;  /* 0x00000010ff6e7803 */ /* 0x000ff20000000000 */
[----:B------:R-:W-:Y:S02]  /*55e0*/  @P4 MOV R44, R16 ;  /* 0x00000010002c4202 */ /* 0x000fe40000000f00 */
[----:B------:R-:W-:Y:S01]  /*55f0*/  @P4 LOP3.LUT R43, R17, 0xffff, RZ, 0xc0, !PT ;  /* 0x0000ffff112b4812 */ /* 0x000fe200078ec0ff */
[----:B--23--:R-:W-:Y:S06]  /*5600*/  @!P0 BRA `(.L_x_102) ;  /* 0x0000000000a48947 */ /* 0x00cfec0003800000 */
[----:B------:R-:W-:Y:S01]  /*5610*/  IMAD.HI.U32 R0, R98, R39, RZ ;  /* 0x0000002762007227 */ /* 0x000fe200078e00ff */
[----:B------:R-:W-:Y:S02]  /*5620*/  ISETP.NE.AND P0, PT, R38, 0x1, PT ;  /* 0x000000012600780c */ /* 0x000fe40003f05270 */
[----:B------:R-:W-:Y:S01]  /*5630*/  ISETP.NE.AND P2, PT, R40, 0x1, PT ;  /* 0x000000012800780c */ /* 0x000fe20003f45270 */
[----:B------:R-:W-:Y:S01]  /*5640*/  IMAD.HI.U32 R4, R99, R92, RZ ;  /* 0x0000005c63047227 */ /* 0x000fe200078e00ff */
[----:B------:R-:W-:Y:S02]  /*5650*/  SHF.R.U32.HI R0, RZ, R97, R0 ;  /* 0x00000061ff007219 */ /* 0x000fe40000011600 */
[----:B------:R-:W-:Y:S01]  /*5660*/  ISETP.NE.AND P3, PT, R42, 0x1, PT ;  /* 0x000000012a00780c */ /* 0x000fe20003f65270 */
[----:B------:R-:W-:Y:S01]  /*5670*/  IMAD.HI.U32 R6, R43, R39, RZ ;  /* 0x000000272b067227 */ /* 0x000fe200078e00ff */
[-C--:B------:R-:W-:Y:S02]  /*5680*/  SHF.R.U32.HI R4, RZ, R93.reuse, R4 ;  /* 0x0000005dff047219 */ /* 0x080fe40000011604 */
[----:B------:R-:W-:Y:S01]  /*5690*/  SEL R0, R98, R0, !P0 ;  /* 0x0000000062007207 */ /* 0x000fe20004000000 */
[----:B------:R-:W-:Y:S01]  /*56a0*/  IMAD.HI.U32 R5, R44, R92, RZ ;  /* 0x0000005c2c057227 */ /* 0x000fe200078e00ff */
[----:B------:R-:W-:Y:S03]  /*56b0*/  SEL R4, R99, R4, !P3 ;  /* 0x0000000463047207 */ /* 0x000fe60005800000 */
[-C--:B------:R-:W-:Y:S01]  /*56c0*/  IMAD.HI.U32 R3, R0, R36.reuse, RZ ;  /* 0x0000002400037227 */ /* 0x080fe200078e00ff */
[----:B------:R-:W-:Y:S03]  /*56d0*/  SHF.R.U32.HI R5, RZ, R93, R5 ;  /* 0x0000005dff057219 */ /* 0x000fe60000011605 */
[----:B------:R-:W-:Y:S01]  /*56e0*/  IMAD.HI.U32 R2, R4, R36, RZ ;  /* 0x0000002404027227 */ /* 0x000fe200078e00ff */
[----:B------:R-:W-:Y:S02]  /*56f0*/  @P2 SHF.R.U32.HI R0, RZ, R37, R3 ;  /* 0x00000025ff002219 */ /* 0x000fe40000011603 */
[----:B------:R-:W-:Y:S02]  /*5700*/  SHF.R.U32.HI R3, RZ, R97, R6 ;  /* 0x00000061ff037219 */ /* 0x000fe40000011606 */
[----:B------:R-:W-:Y:S01]  /*5710*/  @P2 SHF.R.U32.HI R4, RZ, R37, R2 ;  /* 0x00000025ff042219 */ /* 0x000fe20000011602 */
[----:B------:R-:W-:Y:S01]  /*5720*/  IMAD R0, R40, R0, RZ ;  /* 0x0000000028007224 */ /* 0x000fe200078e02ff */
[----:B------:R-:W-:Y:S02]  /*5730*/  SEL R3, R43, R3, !P0 ;  /* 0x000000032b037207 */ /* 0x000fe40004000000 */
[----:B------:R-:W-:Y:S01]  /*5740*/  SEL R2, R44, R5, !P3 ;  /* 0x000000052c027207 */ /* 0x000fe20005800000 */
[----:B------:R-:W-:Y:S01]  /*5750*/  IMAD R5, R40, R4, RZ ;  /* 0x0000000428057224 */ /* 0x000fe200078e02ff */
[C---:B------:R-:W-:Y:S01]  /*5760*/  ISETP.GE.AND P0, PT, R3.reuse, R0, PT ;  /* 0x000000000300720c */ /* 0x040fe20003f06270 */
[C---:B------:R-:W-:Y:S03]  /*5770*/  IMAD.HI.U32 R0, R3.reuse, R36, RZ ;  /* 0x0000002403007227 */ /* 0x040fe600078e00ff */
[C---:B------:R-:W-:Y:S02]  /*5780*/  ISETP.GE.OR P0, PT, R2.reuse, R5, P0 ;  /* 0x000000050200720c */ /* 0x040fe40000706670 */
[----:B------:R-:W-:Y:S04]  /*5790*/  SHF.R.U32.HI R0, RZ, R37, R0 ;  /* 0x00000025ff007219 */ /* 0x000fe80000011600 */
[C---:B------:R-:W-:Y:S05]  /*57a0*/  SEL R6, R3.reuse, R0, !P2 ;  /* 0x0000000003067207 */ /* 0x040fea0005000000 */
        /* <DEDUP_REMOVED lines=14> */
[----:B------:R-:W-:Y:S07]  /*5890*/  IMAD R43, R3, R38, R43 ;  /* 0x00000026032b7224 */ /* 0x000fee00078e022b */
.L_x_102:
[----:B-1----:R-:W-:Y:S01]  /*58a0*/  @!P1 ISETP.NE.AND P0, PT, R8, 0x1, PT ;  /* 0x000000010800980c */ /* 0x002fe20003f05270 */
[----:B------:R-:W-:Y:S01]  /*58b0*/  @!P1 IMAD.HI.U32 R0, R44, R10, RZ ;  /* 0x0000000a2c009227 */ /* 0x000fe200078e00ff */
[----:B------:R-:W-:Y:S01]  /*58c0*/  @!P1 ISETP.NE.AND P2, PT, R7, 0x1, PT ;  /* 0x000000010700980c */ /* 0x000fe20003f45270 */
[----:B------:R-:W-:Y:S01]  /*58d0*/  ULOP3.LUT UP0, URZ, UR48, 0x90, URZ, 0xc0, !UPT ;  /* 0x0000009030ff7892 */ /* 0x000fe2000f80c0ff */
[----:B------:R-:W-:Y:S01]  /*58e0*/  R2UR UR42, R14 ;  /* 0x000000000e2a72ca */ /* 0x000fe200000e0000 */
[----:B------:R-:W-:Y:S01]  /*58f0*/  @!P1 IMAD.HI.U32 R2, R43, R9, RZ ;  /* 0x000000092b029227 */ /* 0x000fe200078e00ff */
[----:B------:R-:W-:Y:S02]  /*5900*/  @!P1 SHF.R.U32.HI R0, RZ, R11, R0 ;  /* 0x0000000bff009219 */ /* 0x000fe40000011600 */
[----:B------:R-:W-:Y:S01]  /*5910*/  R2UR UR41, R15 ;  /* 0x000000000f2972ca */ /* 0x000fe200000e0000 */
[----:B------:R-:W-:Y:S01]  /*5920*/  VIADD R112, R112, 0x1 ;  /* 0x0000000170707836 */ /* 0x000fe20000000000 */
[----:B------:R-:W-:Y:S02]  /*5930*/  @!P1 SHF.R.U32.HI R2, RZ, R12, R2 ;  /* 0x0000000cff029219 */ /* 0x000fe40000011602 */
[----:B------:R-:W-:Y:S02]  /*5940*/  @!P1 SEL R3, R44, R0, !P2 ;  /* 0x000000002c039207 */ /* 0x000fe40005000000 */
[----:B------:R-:W-:Y:S02]  /*5950*/  @!P1 SEL R2, R43, R2, !P0 ;  /* 0x000000022b029207 */ /* 0x000fe40004000000 */
[----:B------:R-:W-:Y:S01]  /*5960*/  @P4 SHF.R.U32.HI R103, RZ, 0x10, R17 ;  /* 0x00000010ff674819 */ /* 0x000fe20000011611 */
[----:B------:R-:W-:Y:S02]  /*5970*/  USHF.L.U32 UR42, UR42, 0x6, URZ ;  /* 0x000000062a2a7899 */ /* 0x000fe400080006ff */
[----:B------:R-:W-:Y:S02]  /*5980*/  @!P1 IMAD.IADD R0, R2, 0x1, -R3 ;  /* 0x0000000102009824 */ /* 0x000fe400078e0a03 */
[----:B------:R-:W-:Y:S01]  /*5990*/  @!P1 IMAD.IADD R2, R3, 0x1, -R2 ;  /* 0x0000000103029824 */ /* 0x000fe200078e0a02 */
[----:B------:R-:W-:Y:S01]  /*59a0*/  USHF.L.U32 UR41, UR41, 0x8, URZ ;  /* 0x0000000829297899 */ /* 0x000fe200080006ff */
[----:B------:R-:W-:Y:S02]  /*59b0*/  @!P1 IMAD R44, R0, R7, R44 ;  /* 0x00000007002c9224 */ /* 0x000fe400078e022c */
[----:B------:R-:W-:Y:S01]  /*59c0*/  @!P1 IMAD R43, R2, R8, R43 ;  /* 0x00000008022b9224 */ /* 0x000fe200078e022b */
[----:B------:R-:W-:Y:S08]  /*59d0*/  BRA.U !UP0, `(.L_x_103) ;  /* 0x0000000108407547 */ /* 0x000ff0000b800000 */
[----:B------:R-:W1:Y:S01]  /*59e0*/  LDCU.64 UR8, c[0x4][0x88] ;  /* 0x01001100ff0877ac */ /* 0x000e620008000a00 */
[----:B------:R-:W-:Y:S01]  /*59f0*/  MOV R3, 0x0 ;  /* 0x0000000000037802 */ /* 0x000fe20000000f00 */
[----:B------:R-:W-:Y:S02]  /*5a00*/  HFMA2 R12, -RZ, RZ, 0, 5.9604644775390625e-08 ;  /* 0x00000001ff0c7431 */ /* 0x000fe400000001ff */
[----:B------:R-:W-:Y:S02]  /*5a10*/  IMAD.MOV.U32 R8, RZ, RZ, 0x70 ;  /* 0x00000070ff087424 */ /* 0x000fe400078e00ff */
[----:B------:R-:W-:Y:S01]  /*5a20*/  IMAD.MOV.U32 R13, RZ, RZ, RZ ;  /* 0x000000ffff0d7224 */ /* 0x000fe200078e00ff */
[----:B------:R-:W2:Y:S01]  /*5a30*/  LDCU.64 UR6, c[0x4][0x90] ;  /* 0x01001200ff0677ac */ /* 0x000ea20008000a00 */
[----:B------:R-:W3:Y:S01]  /*5a40*/  LDC.64 R2, c[0x4][R3] ;  /* 0x0100000003027b82 */ /* 0x000ee20000000a00 */
[----:B------:R-:W4:Y:S01]  /*5a50*/  LDCU.64 UR4, c[0x4][0x8] ;  /* 0x01000100ff0477ac */ /* 0x000f220008000a00 */
[----:B-1----:R-:W-:Y:S01]  /*5a60*/  MOV R5, UR9 ;  /* 0x0000000900057c02 */ /* 0x002fe20008000f00 */
[----:B------:R-:W-:Y:S01]  /*5a70*/  IMAD.U32 R4, RZ, RZ, UR8 ;  /* 0x00000008ff047e24 */ /* 0x000fe2000f8e00ff */
[----:B--2---:R-:W-:Y:S01]  /*5a80*/  MOV R7, UR7 ;  /* 0x0000000700077c02 */ /* 0x004fe20008000f00 */
[----:B------:R-:W-:Y:S01]  /*5a90*/  IMAD.U32 R6, RZ, RZ, UR6 ;  /* 0x00000006ff067e24 */ /* 0x000fe2000f8e00ff */
[----:B----4-:R-:W-:Y:S01]  /*5aa0*/  MOV R11, UR5 ;  /* 0x00000005000b7c02 */ /* 0x010fe20008000f00 */
[----:B------:R-:W-:Y:S02]  /*5ab0*/  IMAD.U32 R10, RZ, RZ, UR4 ;  /* 0x00000004ff0a7e24 */ /* 0x000fe4000f8e00ff */
[----:B------:R-:W-:Y:S07]  /*5ac0*/  LEPC R20, `(.L_x_103) ;  /* 0x000000001014794e */ /* 0x000fee0000000000 */
[----:B---3-5:R-:W-:Y:S05]  /*5ad0*/  CALL.ABS.NOINC R2 ;  /* 0x0000000002007343 */ /* 0x028fea0003c00000 */
.L_x_103:
[----:B------:R-:W-:Y:S01]  /*5ae0*/  LOP3.LUT P0, RZ, R108, 0x90, RZ, 0xc0, !PT ;  /* 0x000000906cff7812 */ /* 0x000fe2000780c0ff */
[----:B------:R-:W-:Y:S11]  /*5af0*/  BSSY.RECONVERGENT B6, `(.L_x_104) ;  /* 0x0000013000067945 */ /* 0x000ff60003800200 */
[----:B------:R-:W-:Y:S01]  /*5b00*/  @!UPT UIADD3 URZ, UPT, UPT, URZ, URZ, URZ ;  /* 0x000000fffffff290 */ /* 0x000fe2000fffe0ff */
[----:B------:R-:W-:Y:S05]  /*5b10*/  @!P0 BRA `(.L_x_105) ;  /* 0x0000000000408947 */ /* 0x000fea0003800000 */
        /* <DEDUP_REMOVED lines=16> */
.L_x_105:
[----:B------:R-:W-:Y:S05]  /*5c20*/  BSYNC.RECONVERGENT B6 ;  /* 0x0000000000067941 */ /* 0x000fea0003800200 */
.L_x_104:
[----:B------:R-:W-:Y:S01]  /*5c30*/  ISETP.NE.U32.AND P4, PT, R90, RZ, PT ;  /* 0x000000ff5a00720c */ /* 0x000fe20003f85070 */
[----:B------:R-:W-:Y:S01]  /*5c40*/  UISETP.NE.AND UP2, UPT, UR50, URZ, UPT ;  /* 0x000000ff3200728c */ /* 0x000fe2000bf45270 */
[----:B------:R-:W-:Y:S01]  /*5c50*/  ISETP.NE.U32.AND P3, PT, RZ, UR38, PT ;  /* 0x00000026ff007c0c */ /* 0x000fe2000bf65070 */
[----:B------:R-:W-:Y:S01]  /*5c60*/  UISETP.NE.U32.AND UP1, UPT, UR44, URZ, UPT ;  /* 0x000000ff2c00728c */ /* 0x000fe2000bf25070 */
[----:B------:R-:W-:Y:S01]  /*5c70*/  ISETP.NE.AND.EX P4, PT, R91, RZ, PT, P4 ;  /* 0x000000ff5b00720c */ /* 0x000fe20003f85340 */
[----:B------:R-:W-:Y:S01]  /*5c80*/  UPLOP3.LUT UP0, UPT, UPT, UPT, UPT, 0x40, 0x4 ;  /* 0x000000000004789c */ /* 0x000fe20003f0e870 */
[----:B------:R-:W-:Y:S01]  /*5c90*/  ISETP.NE.AND.EX P3, PT, RZ, UR39, PT, P3 ;  /* 0x00000027ff007c0c */ /* 0x000fe2000bf65330 */
[----:B------:R-:W-:Y:S01]  /*5ca0*/  UISETP.NE.AND.EX UP1, UPT, UR45, URZ, UPT, UP1 ;  /* 0x000000ff2d00728c */ /* 0x000fe2000bf25310 */
[----:B------:R-:W-:Y:S04]  /*5cb0*/  PLOP3.LUT P1, PT, PT, PT, UP2, 0x80, 0x8 ;  /* 0x000000000008781c */ /* 0x000fe80003f2f028 */
[----:B------:R-:W-:Y:S06]  /*5cc0*/  @UP2 UPLOP3.LUT UP0, UPT, UPT, UPT, UP1, 0x80, 0x8 ;  /* 0x000000000008289c */ /* 0x000fec0003f0f010 */
[----:B------:R-:W-:Y:S01]  /*5cd0*/  PLOP3.LUT P0, PT, PT, PT, UP0, 0x80, 0x8 ;  /* 0x000000000008781c */ /* 0x000fe20003f0f008 */
[----:B------:R-:W-:Y:S01]  /*5ce0*/  @!UPT UIADD3 URZ, UPT, UPT, URZ, URZ, URZ ;  /* 0x000000fffffff290 */ /* 0x000fe2000fffe0ff */
[----:B------:R-:W-:Y:S11]  /*5cf0*/  BRA.U !UP1, `(.L_x_106) ;  /* 0x0000000109387547 */ /* 0x000ff6000b800000 */
[----:B------:R-:W-:Y:S01]  /*5d00*/  UISETP.NE.U32.AND UP0, UPT, UR38, URZ, UPT ;  /* 0x000000ff2600728c */ /* 0x000fe2000bf05070 */
[----:B------:R-:W-:Y:S02]  /*5d10*/  HFMA2 R0, -RZ, RZ, 0, 5.9604644775390625e-08 ;  /* 0x00000001ff007431 */ /* 0x000fe400000001ff */
[----:B------:R-:W-:Y:S01]  /*5d20*/  IMAD.MOV.U32 R96, RZ, RZ, 0x1 ;  /* 0x00000001ff607424 */ /* 0x000fe200078e00ff */
[----:B------:R-:W-:Y:S06]  /*5d30*/  UISETP.NE.AND.EX UP0, UPT, UR39, URZ, UPT, UP0 ;  /* 0x000000ff2700728c */ /* 0x000fec000bf05300 */
[----:B------:R-:W-:Y:S05]  /*5d40*/  PLOP3.LUT P2, PT, PT, PT, UP0, 0x80, 0x8 ;  /* 0x000000000008781c */ /* 0x000fea0003f4f008 */
[----:B------:R-:W1:Y:S01]  /*5d50*/  @UP0 LDCU.64 UR6, c[0x0][0x888] ;  /* 0x00011100ff0607ac */ /* 0x000e620008000a00 */
[----:B------:R-:W-:Y:S07]  /*5d60*/  @UP0 UIMAD UR4, UR36, UR44, URZ ;  /* 0x0000002c240402a4 */ /* 0x000fee000f8e02ff */
[----:B------:R-:W-:Y:S01]  /*5d70*/  @!P2 PRMT R96, R0, 0x7610, R96 ;  /* 0x000076100060a816 */ /* 0x000fe20000000060 */
[----:B-1----:R-:W-:Y:S03]  /*5d80*/  @UP0 UIMAD.WIDE UR6, UR4, 0x4, UR6 ;  /* 0x00000004040608a5 */ /* 0x002fe6000f8e0206 */
[----:B------:R-:W1:Y:S03]  /*5d90*/  @!UP0 LDCU UR4, c[0x0][0x880] ;  /* 0x00011000ff0487ac */ /* 0x000e660008000800 */
[----:B------:R-:W-:Y:S01]  /*5da0*/  IMAD.U32 R2, RZ, RZ, UR6 ;  /* 0x00000006ff027e24 */ /* 0x000fe2000f8e00ff */
[----:B------:R-:W-:Y:S05]  /*5db0*/  MOV R3, UR7 ;  /* 0x0000000700037c02 */ /* 0x000fea0008000f00 */
[----:B-----5:R2:W5:Y:S02]  /*5dc0*/  @P2 LDG.E R49, desc[UR46][R2.64] ;  /* 0x0000002e02312981 */ /* 0x020564000c1e1900 */
[----:B-12---:R-:W-:Y:S02]  /*5dd0*/  @!P2 IMAD.U32 R49, RZ, RZ, UR4 ;  /* 0x00000004ff31ae24 */ /* 0x006fe4000f8e00ff */
.L_x_106:
[----:B------:R-:W-:Y:S05]  /*5de0*/  @!P4 BRA `(.L_x_107) ;  /* 0x000000000020c947 */ /* 0x000fea0003800000 */
[----:B------:R-:W-:Y:S04]  /*5df0*/  ISETP.NE.U32.AND P2, PT, R88, RZ, PT ;  /* 0x000000ff5800720c */ /* 0x000fe80003f45070 */
[----:B------:R-:W-:Y:S11]  /*5e00*/  ISETP.NE.AND.EX P2, PT, R89, RZ, PT, P2 ;  /* 0x000000ff5900720c */ /* 0x000ff60003f45320 */
[----:B------:R-:W-:Y:S02]  /*5e10*/  @!UPT UIADD3 URZ, UPT, UPT, URZ, URZ, URZ ;  /* 0x000000fffffff290 */ /* 0x000fe4000fffe0ff */
[----:B------:R-:W1:Y:S01]  /*5e20*/  @P2 LDC.64 R2, c[0x0][0x8a8] ;  /* 0x00022a00ff022b82 */ /* 0x000e620000000a00 */
[----:B------:R-:W-:Y:S04]  /*5e30*/  @P2 IMAD R0, R90, UR36, RZ ;  /* 0x000000245a002c24 */ /* 0x000fe8000f8e02ff */
[----:B-1----:R-:W-:Y:S05]  /*5e40*/  @P2 IMAD.WIDE R2, R0, 0x4, R2 ;  /* 0x0000000400022825 */ /* 0x002fea00078e0202 */
[----:B-----5:R1:W5:Y:S02]  /*5e50*/  @P2 LDG.E R47, desc[UR46][R2.64] ;  /* 0x0000002e022f2981 */ /* 0x020364000c1e1900 */
[----:B-1----:R-:W2:Y:S02]  /*5e60*/  @!P2 LDC R47, c[0x0][0x8a0] ;  /* 0x00022800ff2fab82 */ /* 0x002ea40000000800 */
.L_x_107:
[----:B-----5:R-:W-:Y:S01]  /*5e70*/  FSETP.NEU.AND P2, PT, R49, RZ, PT ;  /* 0x000000ff3100720b */ /* 0x020fe20003f4d000 */
[----:B------:R-:W-:Y:S01]  /*5e80*/  BSSY B1, `(.L_x_108) ;  /* 0x0000042000017945 */ /* 0x000fe20003800000 */
[----:B------:R-:W-:Y:S01]  /*5e90*/  SEL R2, RZ, 0xffffffff, P3 ;  /* 0xffffffffff027807 */ /* 0x000fe20001800000 */
[----:B------:R-:W-:Y:S01]  /*5ea0*/  IMAD.MOV.U32 R114, RZ, RZ, 0x1 ;  /* 0x00000001ff727424 */ /* 0x000fe200078e00ff */
[----:B------:R-:W-:Y:S01]  /*5eb0*/  LOP3.LUT P3, RZ, R96, 0xff, RZ, 0xc0, !PT ;  /* 0x000000ff60ff7812 */ /* 0x000fe2000786c0ff */
[----:B------:R-:W-:Y:S01]  /*5ec0*/  IMAD R48, R45, 0x80, R46 ;  /* 0x000000802d307824 */ /* 0x000fe200078e022e */
[----:B------:R-:W-:Y:S02]  /*5ed0*/  @P1 SEL R0, RZ, 0xffffffff, P2 ;  /* 0xffffffffff001807 */ /* 0x000fe40001000000 */
[----:B------:R-:W-:Y:S02]  /*5ee0*/  CS2R R86, SRZ ;  /* 0x0000000000567805 */ /* 0x000fe4000001ff00 */
[----:B------:R-:W-:Y:S02]  /*5ef0*/  LEA R3, R105, UR49, 0x3 ;  /* 0x0000003169037c11 */ /* 0x000fe4000f8e18ff */
[----:B------:R-:W-:Y:S02]  /*5f00*/  CS2R R84, SRZ ;  /* 0x0000000000547805 */ /* 0x000fe4000001ff00 */
[----:B------:R-:W-:Y:S02]  /*5f10*/  @P0 SEL R0, R2, R0, !P3 ;  /* 0x0000000002000207 */ /* 0x000fe40005800000 */
[----:B------:R-:W-:Y:S02]  /*5f20*/  CS2R R82, SRZ ;  /* 0x0000000000527805 */ /* 0x000fe4000001ff00 */
[----:B------:R-:W-:Y:S02]  /*5f30*/  LEA R111, R45, UR49, 0x3 ;  /* 0x000000312d6f7c11 */ /* 0x000fe4000f8e18ff */
[----:B------:R-:W-:Y:S02]  /*5f40*/  CS2R R80, SRZ ;  /* 0x0000000000507805 */ /* 0x000fe4000001ff00 */
[----:B------:R-:W-:Y:S02]  /*5f50*/  @P1 LOP3.LUT R0, R0, 0x1, RZ, 0xc0, !PT ;  /* 0x0000000100001812 */ /* 0x000fe400078ec0ff */
[----:B------:R-:W-:Y:S02]  /*5f60*/  SHF.L.U32 R4, R107, 0x1f, RZ ;  /* 0x0000001f6b047819 */ /* 0x000fe400000006ff */
[----:B------:R-:W-:Y:S04]  /*5f70*/  ISETP.NE.U32.OR P5, PT, R0, 0x1, !P1 ;  /* 0x000000010000780c */ /* 0x000fe80004fa5470 */
[----:B------:R-:W-:Y:S09]  /*5f80*/  P2R R117, PR, RZ, 0x20 ;  /* 0x00000020ff757803 */ /* 0x000ff20000000000 */
[----:B------:R-:W-:Y:S04]  /*5f90*/  @P5 SHF.L.U32 R0, R104, 0x1f, RZ ;  /* 0x0000001f68005819 */ /* 0x000fe800000006ff */
[----:B------:R1:W3:Y:S01]  /*5fa0*/  @P5 SYNCS.PHASECHK.TRANS64.TRYWAIT P1, [R3+URZ+0x40], R0 ;  /* 0x00004000030055a7 */ /* 0x0002e200080211ff */
[----:B------:R4:W2:Y:S01]  /*5fb0*/  SYNCS.PHASECHK.TRANS64.TRYWAIT P0, [R111+URZ+0xb0], R4 ;  /* 0x0000b0046f0075a7 */ /* 0x0008a200080011ff */
[----:B-1----:R-:W-:Y:S02]  /*5fc0*/  SEL R0, RZ, 0xffffffff, P2 ;  /* 0xffffffffff007807 */ /* 0x002fe40001000000 */
[----:B------:R-:W-:Y:S11]  /*5fd0*/  PLOP3.LUT P2, PT, PT, PT, UP1, 0x80, 0x8 ;  /* 0x000000000008781c */ /* 0x000ff60003f4f018 */
[----:B------:R-:W-:Y:S02]  /*5fe0*/  @!UPT UIADD3 URZ, UPT, UPT, URZ, URZ, URZ ;  /* 0x000000fffffff290 */ /* 0x000fe4000fffe0ff */
[----:B------:R-:W-:Y:S04]  /*5ff0*/  @P2 SEL R0, R2, R0, !P3 ;  /* 0x0000000002002207 */ /* 0x000fe80005800000 */
[----:B------:R-:W-:Y:S04]  /*6000*/  LOP3.LUT R0, R0, 0x1, RZ, 0xc0, !PT ;  /* 0x0000000100007812 */ /* 0x000fe800078ec0ff */
[----:B------:R-:W-:Y:S04]  /*6010*/  ISETP.NE.U32.AND P4, PT, R0, 0x1, PT ;  /* 0x000000010000780c */ /* 0x000fe80003f85070 */
[----:B------:R-:W-:Y:S02]  /*6020*/  P2R R115, PR, RZ, 0x10 ;  /* 0x00000010ff737803 */ /* 0x000fe40000000000 */
[----:B---3--:R-:W-:Y:S01]  /*6030*/  @P5 SEL R114, RZ, 0x1, !P1 ;  /* 0x00000001ff725807 */ /* 0x008fe20004800000 */
[----:B--2-4-:R-:W-:Y:S06]  /*6040*/  @!P5 BRA `(.L_x_109) ;  /* 0x000000000094d947 */ /* 0x014fec0003800000 */
[----:B------:R-:W-:Y:S01]  /*6050*/  @P4 IMAD R5, R105, 0x1000, R100 ;  /* 0x0000100069054824 */ /* 0x000fe200078e0264 */
[----:B------:R-:W-:Y:S01]  /*6060*/  LOP3.LUT P5, RZ, R101, 0x80, RZ, 0xc0, !PT ;  /* 0x0000008065ff7812 */ /* 0x000fe200078ac0ff */
[----:B------:R-:W-:Y:S01]  /*6070*/  BSSY B0, `(.L_x_110) ;  /* 0x0000010000007945 */ /* 0x000fe20003800000 */
[----:B------:R-:W-:Y:S01]  /*6080*/  ISETP.NE.AND P2, PT, R114, RZ, PT ;  /* 0x000000ff7200720c */ /* 0x000fe20003f45270 */
[----:B------:R-:W-:Y:S01]  /*6090*/  @P4 VIADD R2, R5, UR49 ;  /* 0x0000003105024c36 */ /* 0x000fe20008000000 */
[----:B------:R-:W-:Y:S02]  /*60a0*/  PLOP3.LUT P1, PT, PT, PT, PT, 0x8, 0x80 ;  /* 0x000000000080781c */ /* 0x000fe40003f2e170 */
[----:B------:R-:W-:Y:S02]  /*60b0*/  CS2R R82, SRZ ;  /* 0x0000000000527805 */ /* 0x000fe4000001ff00 */
[----:B------:R-:W-:Y:S01]  /*60c0*/  @P4 PLOP3.LUT P1, PT, P5, PT, PT, 0x80, 0x8 ;  /* 0x000000000008481c */ /* 0x000fe20002f2f070 */
[C---:B------:R-:W-:Y:S01]  /*60d0*/  @P4 VIADD R0, R2.reuse, 0x200 ;  /* 0x0000020002004836 */ /* 0x040fe20000000000 */
[----:B------:R-:W-:Y:S01]  /*60e0*/  CS2R R80, SRZ ;  /* 0x0000000000507805 */ /* 0x000fe2000001ff00 */
[----:B------:R-:W-:Y:S01]  /*60f0*/  @P4 VIADD R2, R2, 0x210 ;  /* 0x0000021002024836 */ /* 0x000fe20000000000 */
[----:B------:R-:W-:Y:S02]  /*6100*/  CS2R R86, SRZ ;  /* 0x0000000000567805 */ /* 0x000fe4000001ff00 */
[----:B------:R-:W-:Y:S07]  /*6110*/  CS2R R84, SRZ ;  /* 0x0000000000547805 */ /* 0x000fee000001ff00 */
[----:B------:R-:W-:Y:S01]  /*6120*/  @P1 VIADD R2, R0, 0xfffffff0 ;  /* 0xfffffff000021836 */ /* 0x000fe20000000000 */
[----:B------:R-:W-:Y:S06]  /*6130*/  @P2 BRA `(.L_x_111) ;  /* 0x00000000000c2947 */ /* 0x000fec0003800000 */
[----:B------:R-:W-:Y:S04]  /*6140*/  SHF.L.U32 R0, R104, 0x1f, RZ ;  /* 0x0000001f68007819 */ /* 0x000fe800000006ff */
[----:B------:R-:W1:Y:S02]  /*6150*/  SYNCS.PHASECHK.TRANS64.TRYWAIT P1, [R3+URZ+0x40], R0 ;  /* 0x00004000030075a7 */ /* 0x000e6400080211ff */
[----:B-1----:R-:W-:Y:S05]  /*6160*/  @!P1 BRA `(.L_x_112) ;  /* 0x00000040009c9947 */ /* 0x002fea0003800000 */
.L_x_111:
[----:B------:R-:W-:Y:S05]  /*6170*/  BSYNC B0 ;  /* 0x0000000000007941 */ /* 0x000fea0003800000 */
.L_x_110:
[----:B------:R-:W-:Y:S01]  /*6180*/  ISETP.NE.AND P1, PT, R115, RZ, PT ;  /* 0x000000ff7300720c */ /* 0x000fe20003f25270 */
[----:B-1----:R-:W-:Y:S02]  /*6190*/  VIADD R3, R3, 0x60 ;  /* 0x0000006003037836 */ /* 0x002fe40000000000 */
[----:B------:R-:W-:Y:S02]  /*61a0*/  IMAD.U32 R0, RZ, RZ, UR37 ;  /* 0x00000025ff007e24 */ /* 0x000fe4000f8e00ff */
[----:B------:R-:W-:Y:S03]  /*61b0*/  VIADD R105, R105, 0x1 ;  /* 0x0000000169697836 */ /* 0x000fe60000000000 */
[----:B------:R-:W-:Y:S05]  /*61c0*/  PRMT R0, R0, 0x654, R3 ;  /* 0x0000065400007816 */ /* 0x000fea0000000003 */
[----:B------:R1:W2:Y:S04]  /*61d0*/  @P1 LDS.128 R80, [R5+UR49+0x200] ;  /* 0x0002003105501984 */ /* 0x0002a80008000c00 */
[----:B------:R1:W3:Y:S01]  /*61e0*/  @P1 LDS.128 R84, [R2] ;  /* 0x0000000002541984 */ /* 0x0002e20000000c00 */
[C---:B------:R-:W-:Y:S01]  /*61f0*/  ISETP.NE.AND P1, PT, R105.reuse, 0x4, PT ;  /* 0x000000046900780c */ /* 0x040fe20003f25270 */
[----:B------:R-:W-:Y:S01]  /*6200*/  @!PT LDS RZ, [RZ] ;  /* 0x00000000fffff984 */ /* 0x000fe20000000800 */
[----:B------:R-:W-:Y:S01]  /*6210*/  @!PT LDS RZ, [RZ] ;  /* 0x00000000fffff984 */ /* 0x000fe20000000800 */
[----:B------:R-:W-:Y:S01]  /*6220*/  @!PT LDS RZ, [RZ] ;  /* 0x00000000fffff984 */ /* 0x000fe20000000800 */
[----:B------:R-:W-:Y:S01]  /*6230*/  @!PT LDS RZ, [RZ] ;  /* 0x00000000fffff984 */ /* 0x000fe20000000800 */
[----:B------:R4:W-:Y:S06]  /*6240*/  MEMBAR.ALL.CTA ;  /* 0x0000000000007992 */ /* 0x0009ec0000008000 */
[----:B----4-:R-:W4:Y:S01]  /*6250*/  FENCE.VIEW.ASYNC.S ;  /* 0x00000000000073c6 */ /* 0x010f220000000000 */
[----:B------:R-:W-:Y:S01]  /*6260*/  SEL R105, R105, RZ, P1 ;  /* 0x000000ff69697207 */ /* 0x000fe20000800000 */
[----:B----4-:R4:W-:Y:S02]  /*6270*/  SYNCS.ARRIVE.TRANS64.RED.A1T0 RZ, [R0+URZ], RZ ;  /* 0x000000ff00ff79a7 */ /* 0x0109e400081004ff */
[----:B----4-:R-:W-:Y:S04]  /*6280*/  SEL R0, RZ, 0x1, P1 ;  /* 0x00000001ff007807 */ /* 0x010fe80000800000 */
[----:B-12---:R-:W-:Y:S02]  /*6290*/  LOP3.LUT R104, R104, R0, RZ, 0x3c, !PT ;  /* 0x0000000068687212 */ /* 0x006fe400078e3cff */
.L_x_109:
[----:B------:R-:W-:Y:S05]  /*62a0*/  BSYNC B1 ;  /* 0x0000000000017941 */ /* 0x000fea0003800000 */
.L_x_108:
[----:B------:R-:W-:Y:S04]  /*62b0*/  SHF.R.U32.HI R0, RZ, 0x15, R48 ;  /* 0x00000015ff007819 */ /* 0x000fe80000011630 */
[----:B------:R-:W-:Y:S01]  /*62c0*/  LOP3.LUT P1, RZ, R0, 0x3, R102, 0x48, !PT ;  /* 0x0000000300ff7812 */ /* 0x000fe20007824866 */
[----:B------:R-:W-:Y:S01]  /*62d0*/  @!UPT UIADD3 URZ, UPT, UPT, URZ, URZ, URZ ;  /* 0x000000fffffff290 */ /* 0x000fe2000fffe0ff */
[----:B------:R-:W-:Y:S11]  /*62e0*/  @P0 BRA `(.L_x_113) ;  /* 0x0000000000080947 */ /* 0x000ff60003800000 */
[----:B------:R-:W1:Y:S02]  /*62f0*/  SYNCS.PHASECHK.TRANS64.TRYWAIT P0, [R111+URZ+0xb0], R4 ;  /* 0x0000b0046f0075a7 */ /* 0x000e6400080011ff */
[----:B-1----:R-:W-:Y:S05]  /*6300*/  @!P0 BRA `(.L_x_114) ;  /* 0x0000004000488947 */ /* 0x002fea0003800000 */
.L_x_113:
[----:B------:R-:W-:Y:S05]  /*6310*/  @!P1 BRA `(.L_x_115) ;  /* 0x0000000000409947 */ /* 0x000fea0003800000 */
[----:B------:R-:W2:Y:S01]  /*6320*/  LDCU.64 UR8, c[0x4][0x78] ;  /* 0x01000f00ff0877ac */ /* 0x000ea20008000a00 */
[----:B------:R-:W-:Y:S01]  /*6330*/  MOV R3, 0x0 ;  /* 0x0000000000037802 */ /* 0x000fe20000000f00 */
[----:B------:R-:W-:Y:S02]  /*6340*/  HFMA2 R12, -RZ, RZ, 0, 5.9604644775390625e-08 ;  /* 0x00000001ff0c7431 */ /* 0x000fe400000001ff */
[----:B------:R-:W-:Y:S02]  /*6350*/  IMAD.MOV.U32 R8, RZ, RZ, 0x192 ;  /* 0x00000192ff087424 */ /* 0x000fe400078e00ff */
[----:B------:R-:W-:Y:S01]  /*6360*/  IMAD.MOV.U32 R13, RZ, RZ, RZ ;  /* 0x000000ffff0d7224 */ /* 0x000fe200078e00ff */
[----:B------:R-:W4:Y:S01]  /*6370*/  LDCU.64 UR6, c[0x4][0x80] ;  /* 0x01001000ff0677ac */ /* 0x000f220008000a00 */
[----:B------:R-:W3:Y:S01]  /*6380*/  LDC.64 R2, c[0x4][R3] ;  /* 0x0100000003027b82 */ /* 0x000ee20000000a00 */
[----:B------:R-:W5:Y:S01]  /*6390*/  LDCU.64 UR4, c[0x4][0x18] ;  /* 0x01000300ff0477ac */ /* 0x000f620008000a00 */
[----:B--2---:R-:W-:Y:S01]  /*63a0*/  MOV R5, UR9 ;  /* 0x0000000900057c02 */ /* 0x004fe20008000f00 */
[----:B-1----:R-:W-:Y:S01]  /*63b0*/  IMAD.U32 R4, RZ, RZ, UR8 ;  /* 0x00000008ff047e24 */ /* 0x002fe2000f8e00ff */
[----:B----4-:R-:W-:Y:S01]  /*63c0*/  MOV R7, UR7 ;  /* 0x0000000700077c02 */ /* 0x010fe20008000f00 */
[----:B------:R-:W-:Y:S01]  /*63d0*/  IMAD.U32 R6, RZ, RZ, UR6 ;  /* 0x00000006ff067e24 */ /* 0x000fe2000f8e00ff */
[----:B-----5:R-:W-:Y:S01]  /*63e0*/  MOV R11, UR5 ;  /* 0x00000005000b7c02 */ /* 0x020fe20008000f00 */
[----:B------:R-:W-:Y:S02]  /*63f0*/  IMAD.U32 R10, RZ, RZ, UR4 ;  /* 0x00000004ff0a7e24 */ /* 0x000fe4000f8e00ff */
[----:B------:R-:W-:Y:S07]  /*6400*/  LEPC R20, `(.L_x_115) ;  /* 0x000000001014794e */ /* 0x000fee0000000000 */
[----:B---3--:R-:W-:Y:S05]  /*6410*/  CALL.ABS.NOINC R2 ;  /* 0x0000000002007343 */ /* 0x008fea0003c00000 */
.L_x_115:
[----:B-1----:R-:W-:Y:S01]  /*6420*/  F2FP.F16.E4M3.UNPACK_B R4, R81 ;  /* 0x00000051ff04723e */ /* 0x002fe200020006ff */
[----:B------:R-:W-:Y:S05]  /*6430*/  WARPSYNC.ALL ;  /* 0x0000000000007948 */ /* 0x000fea0003800000 */
[----:B------:R-:W-:Y:S01]  /*6440*/  R2UR UR4, R48 ;  /* 0x00000000300472ca */ /* 0x000fe200000e0000 */
[--C-:B------:R-:W-:Y:S01]  /*6450*/  HADD2.F32 R53, -RZ, R4.reuse.H0_H0 ;  /* 0x20000004ff357230 */ /* 0x100fe20000004100 */
[-C--:B------:R-:W-:Y:S01]  /*6460*/  F2FP.F16.E4M3.UNPACK_B R3, R80.reuse ;  /* 0x00000050ff03723e */ /* 0x080fe200020006ff */
[----:B------:R-:W-:Y:S01]  /*6470*/  HADD2.F32 R54, -RZ, R4.H1_H1 ;  /* 0x30000004ff367230 */ /* 0x000fe20000004100 */
[----:B------:R-:W-:Y:S01]  /*6480*/  F2FP.F16.E4M3.UNPACK_B R0, R80.H1 ;  /* 0x00000050ff00723e */ /* 0x000fe200030006ff */
[----:B------:R-:W-:Y:S01]  /*6490*/  BSSY.RECONVERGENT B0, `(.L_x_116) ;  /* 0x000009e000007945 */ /* 0x000fe20003800200 */
[----:B------:R-:W-:Y:S01]  /*64a0*/  F2FP.F16.E4M3.UNPACK_B R64, R83.H1 ;  /* 0x00000053ff40723e */ /* 0x000fe200030006ff */
[--C-:B------:R-:W-:Y:S01]  /*64b0*/  HADD2.F32 R2, -RZ, R3.reuse.H0_H0 ;  /* 0x20000003ff027230 */ /* 0x100fe20000004100 */
[----:B---3--:R-:W-:Y:S01]  /*64c0*/  F2FP.F16.E4M3.UNPACK_B R74, R86 ;  /* 0x00000056ff4a723e */ /* 0x008fe200020006ff */
[----:B------:R-:W-:Y:S01]  /*64d0*/  HADD2.F32 R50, -RZ, R3.H1_H1 ;  /* 0x30000003ff327230 */ /* 0x000fe20000004100 */
[----:B------:R-:W-:Y:S01]  /*64e0*/  F2FP.F16.E4M3.UNPACK_B R3, R81.H1 ;  /* 0x00000051ff03723e */ /* 0x000fe200030006ff */
[--C-:B------:R-:W-:Y:S01]  /*64f0*/  HADD2.F32 R51, -RZ, R0.reuse.H0_H0 ;  /* 0x20000000ff337230 */ /* 0x100fe20000004100 */
[----:B------:R-:W-:Y:S01]  /*6500*/  MOV R116, 0x10 ;  /* 0x0000001000747802 */ /* 0x000fe20000000f00 */
[----:B------:R-:W-:Y:S01]  /*6510*/  HADD2.F32 R52, -RZ, R0.H1_H1 ;  /* 0x30000000ff347230 */ /* 0x000fe20000004100 */
[-C--:B------:R-:W-:Y:S01]  /*6520*/  F2FP.F16.E4M3.UNPACK_B R0, R82.reuse ;  /* 0x00000052ff00723e */ /* 0x080fe200020006ff */
[----:B------:R-:W1:Y:S01]  /*6530*/  LDTM.x32 R4, tmem[UR4] ;  /* 0x00000004000479ee */ /* 0x000e6200082c0000 */
[----:B------:R-:W-:Y:S01]  /*6540*/  LOP3.LUT P5, RZ, R101, 0x80, RZ, 0xc0, !PT ;  /* 0x0000008065ff7812 */ /* 0x000fe200078ac0ff */
[--C-:B------:R-:W-:Y:S01]  /*6550*/  HADD2.F32 R55, -RZ, R3.reuse.H0_H0 ;  /* 0x20000003ff377230 */ /* 0x100fe20000004100 */
[----:B------:R-:W-:Y:S01]  /*6560*/  IADD3 R113, PT, PT, R100, UR49, RZ ;  /* 0x0000003164717c10 */ /* 0x000fe2000fffe0ff */
[--C-:B------:R-:W-:Y:S01]  /*6570*/  HADD2.F32 R57, -RZ, R0.reuse.H0_H0 ;  /* 0x20000000ff397230 */ /* 0x100fe20000004100 */
[----:B------:R-:W-:Y:S01]  /*6580*/  SEL R116, R116, 0xfffffff0, !P5 ;  /* 0xfffffff074747807 */ /* 0x000fe20006800000 */
[----:B------:R-:W-:Y:S01]  /*6590*/  HADD2.F32 R58, -RZ, R0.H1_H1 ;  /* 0x30000000ff3a7230 */ /* 0x000fe20000004100 */
[----:B------:R-:W-:Y:S01]  /*65a0*/  F2FP.F16.E4M3.UNPACK_B R0, R83 ;  /* 0x00000053ff00723e */ /* 0x000fe200020006ff */
[----:B------:R-:W-:Y:S01]  /*65b0*/  HADD2.F32 R56, -RZ, R3.H1_H1 ;  /* 0x30000003ff387230 */ /* 0x000fe20000004100 */
[----:B------:R-:W-:Y:S01]  /*65c0*/  F2FP.F16.E4M3.UNPACK_B R3, R82.H1 ;  /* 0x00000052ff03723e */ /* 0x000fe200030006ff */
[----:B------:R-:W-:Y:S01]  /*65d0*/  HADD2.F32 R73, -RZ, R74.H0_H0 ;  /* 0x2000004aff497230 */ /* 0x000fe20000004100 */
[----:B------:R-:W-:Y:S01]  /*65e0*/  IADD3 R113, PT, PT, R113, R116, RZ ;  /* 0x0000007471717210 */ /* 0x000fe20007ffe0ff */
[--C-:B------:R-:W-:Y:S01]  /*65f0*/  HADD2.F32 R61, -RZ, R0.reuse.H0_H0 ;  /* 0x20000000ff3d7230 */ /* 0x100fe20000004100 */
[----:B------:R-:W-:Y:S01]  /*6600*/  ISETP.NE.AND P0, PT, R109, RZ, PT ;  /* 0x000000ff6d00720c */ /* 0x000fe20003f05270 */
[----:B------:R-:W-:Y:S01]  /*6610*/  HADD2.F32 R62, -RZ, R0.H1_H1 ;  /* 0x30000000ff3e7230 */ /* 0x000fe20000004100 */
[-C--:B------:R-:W-:Y:S01]  /*6620*/  F2FP.F16.E4M3.UNPACK_B R0, R84.reuse.H1 ;  /* 0x00000054ff00723e */ /* 0x080fe200030006ff */
[--C-:B------:R-:W-:Y:S01]  /*6630*/  HADD2.F32 R59, -RZ, R3.reuse.H0_H0 ;  /* 0x20000003ff3b7230 */ /* 0x100fe20000004100 */
[----:B------:R-:W-:Y:S01]  /*6640*/  ISETP.NE.AND P6, PT, R117, RZ, PT ;  /* 0x000000ff7500720c */ /* 0x000fe20003fc5270 */
[----:B------:R-:W-:Y:S01]  /*6650*/  HADD2.F32 R60, -RZ, R3.H1_H1 ;  /* 0x30000003ff3c7230 */ /* 0x000fe20000004100 */
[----:B------:R-:W-:Y:S01]  /*6660*/  F2FP.F16.E4M3.UNPACK_B R3, R84 ;  /* 0x00000054ff03723e */ /* 0x000fe200020006ff */
[--C-:B------:R-:W-:Y:S02]  /*6670*/  HADD2.F32 R67, -RZ, R0.reuse.H0_H0 ;  /* 0x20000000ff437230 */ /* 0x100fe40000004100 */
[----:B------:R-:W-:Y:S01]  /*6680*/  HADD2.F32 R68, -RZ, R0.H1_H1 ;  /* 0x30000000ff447230 */ /* 0x000fe20000004100 */
[----:B------:R-:W-:Y:S01]  /*6690*/  F2FP.F16.E4M3.UNPACK_B R0, R85.H1 ;  /* 0x00000055ff00723e */ /* 0x000fe200030006ff */
[--C-:B------:R-:W-:Y:S02]  /*66a0*/  HADD2.F32 R65, -RZ, R3.reuse.H0_H0 ;  /* 0x20000003ff417230 */ /* 0x100fe40000004100 */
[C---:B-1----:R-:W-:Y:S01]  /*66b0*/  FMUL R7, R47.reuse, R7 ;  /* 0x000000072f077220 */ /* 0x042fe20000400000 */
[----:B------:R-:W-:Y:S01]  /*66c0*/  HADD2.F32 R66, -RZ, R3.H1_H1 ;  /* 0x30000003ff427230 */ /* 0x000fe20000004100 */
[----:B------:R-:W-:Y:S01]  /*66d0*/  F2FP.F16.E4M3.UNPACK_B R3, R85 ;  /* 0x00000055ff03723e */ /* 0x000fe200020006ff */
[--C-:B------:R-:W-:Y:S02]  /*66e0*/  HADD2.F32 R71, -RZ, R0.reuse.H0_H0 ;  /* 0x20000000ff477230 */ /* 0x100fe40000004100 */
[----:B------:R-:W-:Y:S02]  /*66f0*/  HADD2.F32 R72, -RZ, R0.H1_H1 ;  /* 0x30000000ff487230 */ /* 0x000fe40000004100 */
[----:B------:R-:W-:Y:S01]  /*6700*/  FMUL R0, R47, R4 ;  /* 0x000000042f007220 */ /* 0x000fe20000400000 */
[--C-:B------:R-:W-:Y:S01]  /*6710*/  HADD2.F32 R69, -RZ, R3.reuse.H0_H0 ;  /* 0x20000003ff457230 */ /* 0x100fe20000004100 */
[----:B------:R-:W-:Y:S01]  /*6720*/  F2FP.F16.E4M3.UNPACK_B R4, R87 ;  /* 0x00000057ff04723e */ /* 0x000fe200020006ff */
[----:B------:R-:W-:Y:S01]  /*6730*/  HADD2.F32 R70, -RZ, R3.H1_H1 ;  /* 0x30000003ff467230 */ /* 0x000fe20000004100 */
[----:B------:R-:W-:Y:S01]  /*6740*/  F2FP.F16.E4M3.UNPACK_B R3, R86.H1 ;  /* 0x00000056ff03723e */ /* 0x000fe200030006ff */
[----:B------:R-:W-:Y:S01]  /*6750*/  FFMA R0, R49, R2, R0 ;  /* 0x0000000231007223 */ /* 0x000fe20000000000 */
[----:B------:R-:W-:Y:S01]  /*6760*/  FMUL R2, R47, R5 ;  /* 0x000000052f027220 */ /* 0x000fe20000400000 */
[----:B------:R-:W-:Y:S01]  /*6770*/  HADD2.F32 R74, -RZ, R74.H1_H1 ;  /* 0x3000004aff4a7230 */ /* 0x000fe20000004100 */
[----:B------:R-:W-:Y:S01]  /*6780*/  F2FP.F16.E4M3.UNPACK_B R5, R87.H1 ;  /* 0x00000057ff05723e */ /* 0x000fe200030006ff */
[--C-:B------:R-:W-:Y:S02]  /*6790*/  HADD2.F32 R75, -RZ, R3.reuse.H0_H0 ;  /* 0x20000003ff4b7230 */ /* 0x100fe40000004100 */
[----:B------:R-:W-:Y:S01]  /*67a0*/  FFMA R2, R49, R50, R2 ;  /* 0x0000003231027223 */ /* 0x000fe20000000002 */
[----:B------:R-:W-:Y:S02]  /*67b0*/  HADD2.F32 R76, -RZ, R3.H1_H1 ;  /* 0x30000003ff4c7230 */ /* 0x000fe40000004100 */
[C---:B------:R-:W-:Y:S01]  /*67c0*/  FMUL R3, R47.reuse, R6 ;  /* 0x000000062f037220 */ /* 0x040fe20000400000 */
[--C-:B------:R-:W-:Y:S02]  /*67d0*/  HADD2.F32 R50, -RZ, R4.reuse.H0_H0 ;  /* 0x20000004ff327230 */ /* 0x100fe40000004100 */
[C---:B------:R-:W-:Y:S01]  /*67e0*/  FMUL R6, R47.reuse, R11 ;  /* 0x0000000b2f067220 */ /* 0x040fe20000400000 */
[----:B------:R-:W-:Y:S01]  /*67f0*/  FMUL R11, R47, R16 ;  /* 0x000000102f0b7220 */ /* 0x000fe20000400000 */
[C---:B------:R-:W-:Y:S01]  /*6800*/  FFMA R3, R49.reuse, R51, R3 ;  /* 0x0000003331037223 */ /* 0x040fe20000000003 */
[----:B------:R-:W-:Y:S01]  /*6810*/  FFMA R7, R49, R52, R7 ;  /* 0x0000003431077223 */ /* 0x000fe20000000007 */
[----:B------:R-:W-:Y:S02]  /*6820*/  HADD2.F32 R51, -RZ, R4.H1_H1 ;  /* 0x30000004ff337230 */ /* 0x000fe40000004100 */
[C---:B------:R-:W-:Y:S01]  /*6830*/  FMUL R4, R47.reuse, R9 ;  /* 0x000000092f047220 */ /* 0x040fe20000400000 */
[--C-:B------:R-:W-:Y:S02]  /*6840*/  HADD2.F32 R52, -RZ, R5.reuse.H0_H0 ;  /* 0x20000005ff347230 */ /* 0x100fe40000004100 */
[----:B------:R-:W-:Y:S01]  /*6850*/  FMUL R16, R47, R21 ;  /* 0x000000152f107220 */ /* 0x000fe20000400000 */
[----:B------:R-:W-:Y:S01]  /*6860*/  F2FP.SATFINITE.E4M3.F32.PACK_AB_MERGE_C R78, R7, R3, RZ ;  /* 0x00000003074e723e */ /* 0x000fe200048070ff */
[C---:B------:R-:W-:Y:S01]  /*6870*/  FMUL R3, R47.reuse, R8 ;  /* 0x000000082f037220 */ /* 0x040fe20000400000 */
[----:B------:R-:W-:Y:S02]  /*6880*/  HADD2.F32 R77, -RZ, R5.H1_H1 ;  /* 0x30000005ff4d7230 */ /* 0x000fe40000004100 */
[C---:B------:R-:W-:Y:S01]  /*6890*/  FMUL R7, R47.reuse, R12 ;  /* 0x0000000c2f077220 */ /* 0x040fe20000400000 */
[----:B------:R-:W-:Y:S01]  /*68a0*/  FMUL R8, R47, R13 ;  /* 0x0000000d2f087220 */ /* 0x000fe20000400000 */
[C---:B------:R-:W-:Y:S01]  /*68b0*/  FFMA R3, R49.reuse, R53, R3 ;  /* 0x0000003531037223 */ /* 0x040fe20000000003 */
[----:B------:R-:W-:Y:S01]  /*68c0*/  FFMA R4, R49, R54, R4 ;  /* 0x0000003631047223 */ /* 0x000fe20000000004 */
[C---:B------:R-:W-:Y:S01]  /*68d0*/  FMUL R12, R47.reuse, R17 ;  /* 0x000000112f0c7220 */ /* 0x040fe20000400000 */
[C---:B------:R-:W-:Y:S01]  /*68e0*/  FMUL R5, R47.reuse, R10 ;  /* 0x0000000a2f057220 */ /* 0x040fe20000400000 */
[C---:B------:R-:W-:Y:S01]  /*68f0*/  FMUL R9, R47.reuse, R14 ;  /* 0x0000000e2f097220 */ /* 0x040fe20000400000 */
[C---:B------:R-:W-:Y:S01]  /*6900*/  FMUL R10, R47.reuse, R15 ;  /* 0x0000000f2f0a7220 */ /* 0x040fe20000400000 */
[----:B------:R-:W-:Y:S01]  /*6910*/  FMUL R15, R47, R20 ;  /* 0x000000142f0f7220 */ /* 0x000fe20000400000 */
[C---:B------:R-:W-:Y:S01]  /*6920*/  FFMA R5, R49.reuse, R55, R5 ;  /* 0x0000003731057223 */ /* 0x040fe20000000005 */
[C---:B------:R-:W-:Y:S01]  /*6930*/  FFMA R6, R49.reuse, R56, R6 ;  /* 0x0000003831067223 */ /* 0x040fe20000000006 */
[C---:B------:R-:W-:Y:S01]  /*6940*/  FFMA R7, R49.reuse, R57, R7 ;  /* 0x0000003931077223 */ /* 0x040fe20000000007 */
[C---:B------:R-:W-:Y:S01]  /*6950*/  FFMA R8, R49.reuse, R58, R8 ;  /* 0x0000003a31087223 */ /* 0x040fe20000000008 */
[--C-:B------:R-:W-:Y:S02]  /*6960*/  HADD2.F32 R63, -RZ, R64.reuse.H0_H0 ;  /* 0x20000040ff3f7230 */ /* 0x100fe40000004100 */
[C---:B------:R-:W-:Y:S01]  /*6970*/  FFMA R9, R49.reuse, R59, R9 ;  /* 0x0000003b31097223 */ /* 0x040fe20000000009 */
[----:B------:R-:W-:Y:S01]  /*6980*/  F2FP.SATFINITE.E4M3.F32.PACK_AB_MERGE_C R5, R6, R5, RZ ;  /* 0x000000050605723e */ /* 0x000fe200048070ff */
[C---:B------:R-:W-:Y:S01]  /*6990*/  FFMA R10, R49.reuse, R60, R10 ;  /* 0x0000003c310a7223 */ /* 0x040fe2000000000a */
[C---:B------:R-:W-:Y:S01]  /*69a0*/  FFMA R11, R49.reuse, R61, R11 ;  /* 0x0000003d310b7223 */ /* 0x040fe2000000000b */
[----:B------:R-:W-:Y:S01]  /*69b0*/  FFMA R12, R49, R62, R12 ;  /* 0x0000003e310c7223 */ /* 0x000fe2000000000c */
[C---:B------:R-:W-:Y:S01]  /*69c0*/  FMUL R20, R47.reuse, R25 ;  /* 0x000000192f147220 */ /* 0x040fe20000400000 */
[C---:B------:R-:W-:Y:S01]  /*69d0*/  FMUL R25, R47.reuse, R30 ;  /* 0x0000001e2f197220 */ /* 0x040fe20000400000 */
[C---:B------:R-:W-:Y:S01]  /*69e0*/  FMUL R30, R47.reuse, R35 ;  /* 0x000000232f1e7220 */ /* 0x040fe20000400000 */
[----:B------:R-:W-:Y:S01]  /*69f0*/  F2FP.SATFINITE.E4M3.F32.PACK_AB_MERGE_C R9, R10, R9, RZ ;  /* 0x000000090a09723e */ /* 0x000fe200048070ff */
[----:B------:R-:W-:Y:S02]  /*6a00*/  HADD2.F32 R64, -RZ, R64.H1_H1 ;  /* 0x30000040ff407230 */ /* 0x000fe40000004100 */
[C---:B------:R-:W-:Y:S01]  /*6a10*/  FMUL R13, R47.reuse, R18 ;  /* 0x000000122f0d7220 */ /* 0x040fe20000400000 */
[C---:B------:R-:W-:Y:S01]  /*6a20*/  FMUL R14, R47.reuse, R19 ;  /* 0x000000132f0e7220 */ /* 0x040fe20000400000 */
[C---:B------:R-:W-:Y:S01]  /*6a30*/  FMUL R17, R47.reuse, R22 ;  /* 0x000000162f117220 */ /* 0x040fe20000400000 */
[----:B------:R-:W-:Y:S01]  /*6a40*/  FMUL R18, R47, R23 ;  /* 0x000000172f127220 */ /* 0x000fe20000400000 */
[C---:B------:R-:W-:Y:S01]  /*6a50*/  FFMA R13, R49.reuse, R63, R13 ;  /* 0x0000003f310d7223 */ /* 0x040fe2000000000d */
[C---:B------:R-:W-:Y:S01]  /*6a60*/  FFMA R14, R49.reuse, R64, R14 ;  /* 0x00000040310e7223 */ /* 0x040fe2000000000e */
[----:B------:R-:W-:Y:S01]  /*6a70*/  FFMA R15, R49, R65, R15 ;  /* 0x00000041310f7223 */ /* 0x000fe2000000000f */
[----:B------:R-:W-:Y:S01]  /*6a80*/  FMUL R19, R47, R24 ;  /* 0x000000182f137220 */ /* 0x000fe20000400000 */
[C---:B------:R-:W-:Y:S01]  /*6a90*/  FFMA R16, R49.reuse, R66, R16 ;  /* 0x0000004231107223 */ /* 0x040fe20000000010 */
[----:B------:R-:W-:Y:S01]  /*6aa0*/  FFMA R17, R49, R67, R17 ;  /* 0x0000004331117223 */ /* 0x000fe20000000011 */
[----:B------:R-:W-:Y:S01]  /*6ab0*/  F2FP.SATFINITE.E4M3.F32.PACK_AB_MERGE_C R13, R14, R13, RZ ;  /* 0x0000000d0e0d723e */ /* 0x000fe200048070ff */
[C---:B------:R-:W-:Y:S01]  /*6ac0*/  FMUL R21, R47.reuse, R26 ;  /* 0x0000001a2f157220 */ /* 0x040fe20000400000 */
[----:B------:R-:W-:Y:S01]  /*6ad0*/  FMUL R22, R47, R27 ;  /* 0x0000001b2f167220 */ /* 0x000fe20000400000 */
[C---:B------:R-:W-:Y:S01]  /*6ae0*/  FFMA R18, R49.reuse, R68, R18 ;  /* 0x0000004431127223 */ /* 0x040fe20000000012 */
[----:B------:R-:W-:Y:S01]  /*6af0*/  FFMA R19, R49, R69, R19 ;  /* 0x0000004531137223 */ /* 0x000fe20000000013 */
[----:B------:R-:W-:Y:S01]  /*6b00*/  FMUL R23, R47, R28 ;  /* 0x0000001c2f177220 */ /* 0x000fe20000400000 */
[----:B------:R-:W-:Y:S01]  /*6b10*/  FFMA R20, R49, R70, R20 ;  /* 0x0000004631147223 */ /* 0x000fe20000000014 */
[----:B------:R-:W-:Y:S01]  /*6b20*/  FMUL R24, R47, R29 ;  /* 0x0000001d2f187220 */ /* 0x000fe20000400000 */
[C---:B------:R-:W-:Y:S01]  /*6b30*/  FFMA R21, R49.reuse, R71, R21 ;  /* 0x0000004731157223 */ /* 0x040fe20000000015 */
[----:B------:R-:W-:Y:S01]  /*6b40*/  FFMA R22, R49, R72, R22 ;  /* 0x0000004831167223 */ /* 0x000fe20000000016 */
[C---:B------:R-:W-:Y:S01]  /*6b50*/  FMUL R26, R47.reuse, R31 ;  /* 0x0000001f2f1a7220 */ /* 0x040fe20000400000 */
[----:B------:R-:W-:Y:S01]  /*6b60*/  FMUL R27, R47, R32 ;  /* 0x000000202f1b7220 */ /* 0x000fe20000400000 */
[----:B------:R-:W-:Y:S01]  /*6b70*/  FFMA R23, R49, R73, R23 ;  /* 0x0000004931177223 */ /* 0x000fe20000000017 */
[----:B------:R-:W-:Y:S01]  /*6b80*/  FMUL R28, R47, R33 ;  /* 0x000000212f1c7220 */ /* 0x000fe20000400000 */
[----:B------:R-:W-:Y:S01]  /*6b90*/  FFMA R24, R49, R74, R24 ;  /* 0x0000004a31187223 */ /* 0x000fe20000000018 */
[----:B------:R-:W-:Y:S01]  /*6ba0*/  FMUL R29, R47, R34 ;  /* 0x000000222f1d7220 */ /* 0x000fe20000400000 */
[C---:B------:R-:W-:Y:S01]  /*6bb0*/  FFMA R25, R49.reuse, R75, R25 ;  /* 0x0000004b31197223 */ /* 0x040fe20000000019 */
[C---:B------:R-:W-:Y:S01]  /*6bc0*/  FFMA R26, R49.reuse, R76, R26 ;  /* 0x0000004c311a7223 */ /* 0x040fe2000000001a */
[C---:B------:R-:W-:Y:S01]  /*6bd0*/  FFMA R27, R49.reuse, R50, R27 ;  /* 0x00000032311b7223 */ /* 0x040fe2000000001b */
[C---:B------:R-:W-:Y:S01]  /*6be0*/  FFMA R28, R49.reuse, R51, R28 ;  /* 0x00000033311c7223 */ /* 0x040fe2000000001c */
[----:B------:R-:W-:Y:S01]  /*6bf0*/  F2FP.SATFINITE.E4M3.F32.PACK_AB_MERGE_C R17, R18, R17, RZ ;  /* 0x000000111211723e */ /* 0x000fe200048070ff */
[C---:B------:R-:W-:Y:S01]  /*6c00*/  FFMA R29, R49.reuse, R52, R29 ;  /* 0x00000034311d7223 */ /* 0x040fe2000000001d */
[----:B------:R-:W-:Y:S01]  /*6c10*/  F2FP.SATFINITE.E4M3.F32.PACK_AB_MERGE_C R21, R22, R21, RZ ;  /* 0x000000151615723e */ /* 0x000fe200048070ff */
[----:B------:R-:W-:Y:S01]  /*6c20*/  FFMA R30, R49, R77, R30 ;  /* 0x0000004d311e7223 */ /* 0x000fe2000000001e */
[----:B------:R-:W-:Y:S02]  /*6c30*/  F2FP.SATFINITE.E4M3.F32.PACK_AB_MERGE_C R32, R2, R0, R78 ;  /* 0x000000000220723e */ /* 0x000fe4000480704e */
[----:B------:R-:W-:Y:S02]  /*6c40*/  F2FP.SATFINITE.E4M3.F32.PACK_AB_MERGE_C R33, R4, R3, R5 ;  /* 0x000000030421723e */ /* 0x000fe40004807005 */
[----:B------:R-:W-:Y:S02]  /*6c50*/  F2FP.SATFINITE.E4M3.F32.PACK_AB_MERGE_C R34, R8, R7, R9 ;  /* 0x000000070822723e */ /* 0x000fe40004807009 */
[----:B------:R-:W-:Y:S02]  /*6c60*/  F2FP.SATFINITE.E4M3.F32.PACK_AB_MERGE_C R35, R12, R11, R13 ;  /* 0x0000000b0c23723e */ /* 0x000fe4000480700d */
[----:B------:R-:W-:Y:S02]  /*6c70*/  F2FP.SATFINITE.E4M3.F32.PACK_AB_MERGE_C R16, R16, R15, R17 ;  /* 0x0000000f1010723e */ /* 0x000fe40004807011 */
[----:B------:R-:W-:Y:S01]  /*6c80*/  F2FP.SATFINITE.E4M3.F32.PACK_AB_MERGE_C R17, R20, R19, R21 ;  /* 0x000000131411723e */ /* 0x000fe20004807015 */
[----:B------:R1:W-:Y:S01]  /*6c90*/  STS.128 [R100+UR49+0x4200], R32 ;  /* 0x0042002064007988 */ /* 0x0003e20008000c31 */
[----:B------:R-:W-:Y:S02]  /*6ca0*/  F2FP.SATFINITE.E4M3.F32.PACK_AB_MERGE_C R18, R26, R25, RZ ;  /* 0x000000191a12723e */ /* 0x000fe400048070ff */
[----:B------:R-:W-:Y:S02]  /*6cb0*/  F2FP.SATFINITE.E4M3.F32.PACK_AB_MERGE_C R19, R30, R29, RZ ;  /* 0x0000001d1e13723e */ /* 0x000fe400048070ff */
[----:B------:R-:W-:Y:S02]  /*6cc0*/  F2FP.SATFINITE.E4M3.F32.PACK_AB_MERGE_C R18, R24, R23, R18 ;  /* 0x000000171812723e */ /* 0x000fe40004807012 */
[----:B------:R-:W-:Y:S02]  /*6cd0*/  F2FP.SATFINITE.E4M3.F32.PACK_AB_MERGE_C R19, R28, R27, R19 ;  /* 0x0000001b1c13723e */ /* 0x000fe40004807013 */
[----:B------:R-:W-:Y:S02]  /*6ce0*/  LEA R0, R105, UR49, 0x3 ;  /* 0x0000003169007c11 */ /* 0x000fe4000f8e18ff */
[----:B------:R-:W-:Y:S01]  /*6cf0*/  @P6 SHF.L.U32 R2, R104, 0x1f, RZ ;  /* 0x0000001f68026819 */ /* 0x000fe200000006ff */
[----:B------:R1:W-:Y:S01]  /*6d00*/  STS.128 [R113+0x4200], R16 ;  /* 0x0042001071007388 */ /* 0x0003e20000000c00 */
[----:B------:R-:W-:Y:S01]  /*6d10*/  @!PT LDS RZ, [RZ] ;  /* 0x00000000fffff984 */ /* 0x000fe20000000800 */
[----:B------:R-:W-:Y:S01]  /*6d20*/  @!PT LDS RZ, [RZ] ;  /* 0x00000000fffff984 */ /* 0x000fe20000000800 */
[----:B------:R-:W-:Y:S01]  /*6d30*/  @!PT LDS RZ, [RZ] ;  /* 0x00000000fffff984 */ /* 0x000fe20000000800 */
[----:B------:R-:W-:Y:S01]  /*6d40*/  @!PT LDS RZ, [RZ] ;  /* 0x00000000fffff984 */ /* 0x000fe20000000800 */
[----:B------:R2:W-:Y:S07]  /*6d50*/  MEMBAR.ALL.CTA ;  /* 0x0000000000007992 */ /* 0x0005ee0000008000 */
[----:B--2---:R-:W2:Y:S02]  /*6d60*/  FENCE.VIEW.ASYNC.S ;  /* 0x00000000000073c6 */ /* 0x004ea40000000000 */
[----:B--2---:R-:W-:Y:S06]  /*6d70*/  BAR.SYNC.DEFER_BLOCKING 0x1, 0x80 ;  /* 0x0042000000007b1d */ /* 0x004fec0000010000 */
[----:B------:R-:W-:Y:S05]  /*6d80*/  @P0 BRA `(.L_x_117) ;  /* 0x0000000000380947 */ /* 0x000fea0003800000 */
[----:B------:R-:W-:Y:S02]  /*6d90*/  UIADD3 UR4, UPT, UPT, UR49, 0x4200, URZ ;  /* 0x0000420031047890 */ /* 0x000fe4000fffe0ff */
[----:B------:R-:W-:Y:S01]  /*6da0*/  UIADD3 UR8, UP0, UPT, UR52, 0x680, URZ ;  /* 0x0000068034087890 */ /* 0x000fe2000ff1e0ff */
[----:B------:R-:W-:Y:S01]  /*6db0*/  UMOV UR43, UR36 ;  /* 0x00000024002b7c82 */ /* 0x000fe20008000000 */
[----:B------:R-:W-:Y:S02]  /*6dc0*/  UIADD3 UR5, UPT, UPT, UR41, 0x80, URZ ;  /* 0x0000008029057890 */ /* 0x000fe4000fffe0ff */
[----:B------:R-:W-:Y:S01]  /*6dd0*/  MOV R108, UR4 ;  /* 0x00000004006c7c02 */ /* 0x000fe20008000f00 */
[----:B------:R-:W-:Y:S02]  /*6de0*/  UIADD3.X UR9, UPT, UPT, URZ, UR53, URZ, UP0, !UPT ;  /* 0x00000035ff097290 */ /* 0x000fe400087fe4ff */
[----:B------:R-:W-:Y:S01]  /*6df0*/  UIADD3 UR4, UPT, UPT, UR49, 0x4a00, URZ ;  /* 0x00004a0031047890 */ /* 0x000fe2000fffe0ff */
[----:B------:R-:W-:Y:S01]  /*6e00*/  R2UR UR40, R108 ;  /* 0x000000006c2872ca */ /* 0x000fe200000e0000 */
[----:B------:R-:W-:Y:S01]  /*6e10*/  UMOV UR6, UR42 ;  /* 0x0000002a00067c82 */ /* 0x000fe20008000000 */
[----:B------:R-:W-:Y:S11]  /*6e20*/  UMOV UR7, UR36 ;  /* 0x0000002400077c82 */ /* 0x000ff60008000000 */
[----:B------:R2:W-:Y:S01]  /*6e30*/  UTMASTG.3D [UR40], [UR8] ;  /* 0x00000028080073b5 */ /* 0x0005e20008010000 */
[----:B------:R2:W-:Y:S01]  /*6e40*/  UTMASTG.3D [UR4], [UR8] ;  /* 0x00000004080073b5 */ /* 0x0005e20008010000 */
[----:B------:R0:W-:Y:S01]  /*6e50*/  UTMACMDFLUSH ;  /* 0x00000000000079b7 */ /* 0x0001e20000000000 */
[----:B--2---:R-:W-:Y:S04]  /*6e60*/  DEPBAR.LE SB0, 0x1 ;  /* 0x000080400000791a */ /* 0x004fe80000000000 */
.L_x_117:
[----:B------:R-:W-:Y:S05]  /*6e70*/  BSYNC.RECONVERGENT B0 ;  /* 0x0000000000007941 */ /* 0x000fea0003800200 */
.L_x_116:
[----:B------:R-:W-:Y:S06]  /*6e80*/  BAR.SYNC.DEFER_BLOCKING 0x1, 0x80 ;  /* 0x0042000000007b1d */ /* 0x000fec0000010000 */
[----:B------:R-:W2:Y:S01]  /*6e90*/  @P6 SYNCS.PHASECHK.TRANS64.TRYWAIT P0, [R0+URZ+0x40], R2 ;  /* 0x00004002000065a7 */ /* 0x000ea200080011ff */
[----:B------:R-:W-:Y:S01]  /*6ea0*/  BSSY B1, `(.L_x_118) ;  /* 0x0000021000017945 */ /* 0x000fe20003800000 */
[----:B--2---:R-:W-:Y:S03]  /*6eb0*/  @P6 SEL R114, RZ, 0x1, !P0 ;  /* 0x00000001ff726807 */ /* 0x004fe60004000000 */
[----:B------:R-:W-:Y:S05]  /*6ec0*/  @!P6 BRA `(.L_x_119) ;  /* 0x000000000078e947 */ /* 0x000fea0003800000 */
[----:B------:R-:W-:Y:S01]  /*6ed0*/  ISETP.NE.AND P1, PT, R115, RZ, PT ;  /* 0x000000ff7300720c */ /* 0x000fe20003f25270 */
[----:B------:R-:W-:Y:S01]  /*6ee0*/  BSSY B0, `(.L_x_120) ;  /* 0x0000009000007945 */ /* 0x000fe20003800000 */
[----:B------:R-:W-:Y:S11]  /*6ef0*/  ISETP.NE.AND P0, PT, R114, RZ, PT ;  /* 0x000000ff7200720c */ /* 0x000ff60003f05270 */
[----:B------:R-:W-:Y:S05]  /*6f00*/  @P1 IMAD R2, R105, 0x1000, R100 ;  /* 0x0000100069021824 */ /* 0x000fea00078e0264 */
[----:B------:R-:W-:Y:S05]  /*6f10*/  @P1 IADD3 R4, PT, PT, R2, UR49, RZ ;  /* 0x0000003102041c10 */ /* 0x000fea000fffe0ff */
[----:B------:R-:W-:Y:S01]  /*6f20*/  @P1 IMAD.IADD R4, R4, 0x1, R116 ;  /* 0x0000000104041824 */ /* 0x000fe200078e0274 */
[----:B------:R-:W-:Y:S06]  /*6f30*/  @P0 BRA `(.L_x_121) ;  /* 0x00000000000c0947 */ /* 0x000fec0003800000 */
[----:B------:R-:W-:Y:S04]  /*6f40*/  SHF.L.U32 R3, R104, 0x1f, RZ ;  /* 0x0000001f68037819 */ /* 0x000fe800000006ff */
[----:B------:R-:W2:Y:S02]  /*6f50*/  SYNCS.PHASECHK.TRANS64.TRYWAIT P0, [R0+URZ+0x40], R3 ;  /* 0x00004003000075a7 */ /* 0x000ea400080011ff */
[----:B--2---:R-:W-:Y:S05]  /*6f60*/  @!P0 BRA `(.L_x_122) ;  /* 0x0000003400448947 */ /* 0x004fea0003800000 */
.L_x_121:
[----:B------:R-:W-:Y:S05]  /*6f70*/  BSYNC B0 ;  /* 0x0000000000007941 */ /* 0x000fea0003800000 */
.L_x_120:
[----:B------:R-:W-:Y:S01]  /*6f80*/  ISETP.NE.AND P0, PT, R115, RZ, PT ;  /* 0x000000ff7300720c */ /* 0x000fe20003f05270 */
[----:B------:R-:W-:Y:S11]  /*6f90*/  VIADD R105, R105, 0x1 ;  /* 0x0000000169697836 */ /* 0x000ff60000000000 */
[----:B------:R-:W-:Y:S01]  /*6fa0*/  @!UPT UIADD3 URZ, UPT, UPT, URZ, URZ, URZ ;  /* 0x000000fffffff290 */ /* 0x000fe2000fffe0ff */
[----:B------:R3:W4:Y:S04]  /*6fb0*/  @P0 LDS.128 R80, [R2+UR49+0x200] ;  /* 0x0002003102500984 */ /* 0x0007280008000c00 */
[----:B------:R1:W1:Y:S01]  /*6fc0*/  @P0 LDS.128 R84, [R4+0x200] ;  /* 0x0002000004540984 */ /* 0x0002620000000c00 */
[C---:B------:R-:W-:Y:S01]  /*6fd0*/  ISETP.NE.AND P0, PT, R105.reuse, 0x4, PT ;  /* 0x000000046900780c */ /* 0x040fe20003f05270 */
[----:B------:R-:W-:Y:S01]  /*6fe0*/  @!PT LDS RZ, [RZ] ;  /* 0x00000000fffff984 */ /* 0x000fe20000000800 */
[----:B------:R-:W-:Y:S01]  /*6ff0*/  @!PT LDS RZ, [RZ] ;  /* 0x00000000fffff984 */ /* 0x000fe20000000800 */
[----:B------:R-:W-:Y:S01]  /*7000*/  @!PT LDS RZ, [RZ] ;  /* 0x00000000fffff984 */ /* 0x000fe20000000800 */
[----:B------:R-:W-:Y:S01]  /*7010*/  @!PT LDS RZ, [RZ] ;  /* 0x00000000fffff984 */ /* 0x000fe20000000800 */
[----:B------:R5:W-:Y:S06]  /*7020*/  MEMBAR.ALL.CTA ;  /* 0x0000000000007992 */ /* 0x000bec0000008000 */
[----:B-----5:R-:W5:Y:S01]  /*7030*/  FENCE.VIEW.ASYNC.S ;  /* 0x00000000000073c6 */ /* 0x020f620000000000 */
[----:B------:R-:W-:Y:S01]  /*7040*/  SEL R105, R105, RZ, P0 ;  /* 0x000000ff69697207 */ /* 0x000fe20000000000 */
[----:B---3--:R-:W-:Y:S02]  /*7050*/  VIADD R2, R0, 0x60 ;  /* 0x0000006000027836 */ /* 0x008fe40000000000 */
[----:B--2---:R-:W-:Y:S05]  /*7060*/  IMAD.U32 R0, RZ, RZ, UR37 ;  /* 0x00000025ff007e24 */ /* 0x004fea000f8e00ff */
[----:B------:R-:W-:Y:S04]  /*7070*/  PRMT R0, R0, 0x654, R2 ;  /* 0x0000065400007816 */ /* 0x000fe80000000002 */
[----:B-----5:R2:W-:Y:S02]  /*7080*/  SYNCS.ARRIVE.TRANS64.RED.A1T0 RZ, [R0+URZ], RZ ;  /* 0x000000ff00ff79a7 */ /* 0x0205e400081004ff */
[----:B--2---:R-:W-:Y:S04]  /*7090*/  SEL R0, RZ, 0x1, P0 ;  /* 0x00000001ff007807 */ /* 0x004fe80000000000 */
[----:B-1--4-:R-:W-:Y:S02]  /*70a0*/  LOP3.LUT R104, R104, R0, RZ, 0x3c, !PT ;  /* 0x0000000068687212 */ /* 0x012fe400078e3cff */
.L_x_119:
[----:B------:R-:W-:Y:S05]  /*70b0*/  BSYNC B1 ;  /* 0x0000000000017941 */ /* 0x000fea0003800000 */
.L_x_118:
[----:B------:R-:W-:Y:S05]  /*70c0*/  VIADD R0, R48, 0x20 ;  /* 0x0000002030007836 */ /* 0x000fea0000000000 */
[----:B------:R-:W-:Y:S04]  /*70d0*/  SHF.R.U32.HI R0, RZ, 0x15, R0 ;  /* 0x00000015ff007819 */ /* 0x000fe80000011600 */
[----:B------:R-:W-:Y:S11]  /*70e0*/  LOP3.LUT P0, RZ, R0, 0x3, R102, 0x48, !PT ;  /* 0x0000000300ff7812 */ /* 0x000ff60007804866 */
[----:B------:R-:W-:Y:S02]  /*70f0*/  @!UPT UIADD3 URZ, UPT, UPT, URZ, URZ, URZ ;  /* 0x000000fffffff290 */ /* 0x000fe4000fffe0ff */
[----:B------:R-:W-:Y:S05]  /*7100*/  @!P0 BRA `(.L_x_123) ;  /* 0x0000000000408947 */ /* 0x000fea0003800000 */
[----:B------:R-:W2:Y:S01]  /*7110*/  LDCU.64 UR8, c[0x4][0x78] ;  /* 0x01000f00ff0877ac */ /* 0x000ea20008000a00 */
[----:B------:R-:W-:Y:S01]  /*7120*/  MOV R3, 0x0 ;  /* 0x0000000000037802 */ /* 0x000fe20000000f00 */
[----:B------:R-:W-:Y:S02]  /*7130*/  HFMA2 R12, -RZ, RZ, 0, 5.9604644775390625e-08 ;  /* 0x00000001ff0c7431 */ /* 0x000fe400000001ff */
[----:B------:R-:W-:Y:S02]  /*7140*/  IMAD.MOV.U32 R8, RZ, RZ, 0x192 ;  /* 0x00000192ff087424 */ /* 0x000fe400078e00ff */
[----:B------:R-:W-:Y:S01]  /*7150*/  IMAD.MOV.U32 R13, RZ, RZ, RZ ;  /* 0x000000ffff0d7224 */ /* 0x000fe200078e00ff */
[----:B------:R-:W3:Y:S01]  /*7160*/  LDCU.64 UR6, c[0x4][0x80] ;  /* 0x01001000ff0677ac */ /* 0x000ee20008000a00 */
[----:B------:R-:W4:Y:S01]  /*7170*/  LDC.64 R2, c[0x4][R3] ;  /* 0x0100000003027b82 */ /* 0x000f220000000a00 */
[----:B------:R-:W5:Y:S01]  /*7180*/  LDCU.64 UR4, c[0x4][0x18] ;  /* 0x01000300ff0477ac */ /* 0x000f620008000a00 */
[----:B--2---:R-:W-:Y:S01]  /*7190*/  MOV R5, UR9 ;  /* 0x0000000900057c02 */ /* 0x004fe20008000f00 */
[----:B------:R-:W-:Y:S01]  /*71a0*/  IMAD.U32 R4, RZ, RZ, UR8 ;  /* 0x00000008ff047e24 */ /* 0x000fe2000f8e00ff */
[----:B---3--:R-:W-:Y:S01]  /*71b0*/  MOV R7, UR7 ;  /* 0x0000000700077c02 */ /* 0x008fe20008000f00 */
[----:B------:R-:W-:Y:S01]  /*71c0*/  IMAD.U32 R6, RZ, RZ, UR6 ;  /* 0x00000006ff067e24 */ /* 0x000fe2000f8e00ff */
[----:B-----5:R-:W-:Y:S01]  /*71d0*/  MOV R11, UR5 ;  /* 0x00000005000b7c02 */ /* 0x020fe20008000f00 */
[----:B------:R-:W-:Y:S02]  /*71e0*/  IMAD.U32 R10, RZ, RZ, UR4 ;  /* 0x00000004ff0a7e24 */ /* 0x000fe4000f8e00ff */
[----:B------:R-:W-:Y:S07]  /*71f0*/  LEPC R20, `(.L_x_123) ;  /* 0x000000001014794e */ /* 0x000fee0000000000 */
[----:B-1--4-:R-:W-:Y:S05]  /*7200*/  CALL.ABS.NOINC R2 ;  /* 0x0000000002007343 */ /* 0x012fea0003c00000 */
.L_x_123:
[-C--:B------:R-:W-:Y:S01]  /*7210*/  F2FP.F16.E4M3.UNPACK_B R0, R81.reuse ;  /* 0x00000051ff00723e */ /* 0x080fe200020006ff */
[----:B------:R-:W-:Y:S05]  /*7220*/  WARPSYNC.ALL ;  /* 0x0000000000007948 */ /* 0x000fea0003800000 */
[----:B------:R-:W-:Y:S01]  /*7230*/  R2UR UR4, R48 ;  /* 0x00000000300472ca */ /* 0x000fe200000e0000 */
[--C-:B------:R-:W-:Y:S01]  /*7240*/  HADD2.F32 R54, -RZ, R0.reuse.H0_H0 ;  /* 0x20000000ff367230 */ /* 0x100fe20000004100 */
[-C--:B------:R-:W-:Y:S01]  /*7250*/  F2FP.F16.E4M3.UNPACK_B R2, R80.reuse.H1 ;  /* 0x00000050ff02723e */ /* 0x080fe200030006ff */
[----:B------:R-:W-:Y:S01]  /*7260*/  HADD2.F32 R55, -RZ, R0.H1_H1 ;  /* 0x30000000ff377230 */ /* 0x000fe20000004100 */
[----:B------:R-:W-:Y:S01]  /*7270*/  F2FP.F16.E4M3.UNPACK_B R0, R81.H1 ;  /* 0x00000051ff00723e */ /* 0x000fe200030006ff */
[----:B------:R-:W-:Y:S01]  /*7280*/  BSSY.RECONVERGENT B0, `(.L_x_124) ;  /* 0x0000099000007945 */ /* 0x000fe20003800200 */
[----:B------:R-:W-:Y:S01]  /*7290*/  F2FP.F16.E4M3.UNPACK_B R3, R80 ;  /* 0x00000050ff03723e */ /* 0x000fe200020006ff */
[----:B------:R-:W-:Y:S01]  /*72a0*/  HADD2.F32 R52, -RZ, R2.H0_H0 ;  /* 0x20000002ff347230 */ /* 0x000fe20000004100 */
[----:B------:R-:W-:Y:S01]  /*72b0*/  ISETP.NE.AND P0, PT, R109, RZ, PT ;  /* 0x000000ff6d00720c */ /* 0x000fe20003f05270 */
[--C-:B------:R-:W-:Y:S01]  /*72c0*/  HADD2.F32 R56, -RZ, R0.reuse.H0_H0 ;  /* 0x20000000ff387230 */ /* 0x100fe20000004100 */
[----:B------:R-:W-:Y:S01]  /*72d0*/  ISETP.NE.AND P6, PT, R117, RZ, PT ;  /* 0x000000ff7500720c */ /* 0x000fe20003fc5270 */
[----:B------:R-:W-:Y:S01]  /*72e0*/  HADD2.F32 R57, -RZ, R0.H1_H1 ;  /* 0x30000000ff397230 */ /* 0x000fe20000004100 */
[-C--:B------:R-:W-:Y:S01]  /*72f0*/  F2FP.F16.E4M3.UNPACK_B R0, R83.reuse ;  /* 0x00000053ff00723e */ /* 0x080fe200020006ff */
[----:B-1----:R-:W1:Y:S01]  /*7300*/  LDTM.x32 R4, tmem[UR4+0x20] ;  /* 0x00002004000479ee */ /* 0x002e6200082c0000 */
[----:B------:R-:W-:Y:S01]  /*7310*/  HADD2.F32 R53, -RZ, R2.H1_H1 ;  /* 0x30000002ff357230 */ /* 0x000fe20000004100 */
[----:B------:R-:W-:Y:S01]  /*7320*/  F2FP.F16.E4M3.UNPACK_B R2, R82.H1 ;  /* 0x00000052ff02723e */ /* 0x000fe200030006ff */
[--C-:B------:R-:W-:Y:S02]  /*7330*/  HADD2.F32 R50, -RZ, R3.reuse.H0_H0 ;  /* 0x20000003ff327230 */ /* 0x100fe40000004100 */
[--C-:B------:R-:W-:Y:S02]  /*7340*/  HADD2.F32 R62, -RZ, R0.reuse.H0_H0 ;  /* 0x20000000ff3e7230 */ /* 0x100fe40000004100 */
[----:B------:R-:W-:Y:S01]  /*7350*/  HADD2.F32 R63, -RZ, R0.H1_H1 ;  /* 0x30000000ff3f7230 */ /* 0x000fe20000004100 */
[----:B------:R-:W-:Y:S01]  /*7360*/  F2FP.F16.E4M3.UNPACK_B R0, R84.H1 ;  /* 0x00000054ff00723e */ /* 0x000fe200030006ff */
[--C-:B------:R-:W-:Y:S02]  /*7370*/  HADD2.F32 R60, -RZ, R2.reuse.H0_H0 ;  /* 0x20000002ff3c7230 */ /* 0x100fe40000004100 */
[----:B------:R-:W-:Y:S01]  /*7380*/  HADD2.F32 R61, -RZ, R2.H1_H1 ;  /* 0x30000002ff3d7230 */ /* 0x000fe20000004100 */
[----:B------:R-:W-:Y:S01]  /*7390*/  F2FP.F16.E4M3.UNPACK_B R2, R83.H1 ;  /* 0x00000053ff02723e */ /* 0x000fe200030006ff */
[----:B------:R-:W-:Y:S01]  /*73a0*/  HADD2.F32 R51, -RZ, R3.H1_H1 ;  /* 0x30000003ff337230 */ /* 0x000fe20000004100 */
[----:B------:R-:W-:Y:S01]  /*73b0*/  F2FP.F16.E4M3.UNPACK_B R3, R82 ;  /* 0x00000052ff03723e */ /* 0x000fe200020006ff */
[--C-:B------:R-:W-:Y:S02]  /*73c0*/  HADD2.F32 R68, -RZ, R0.reuse.H0_H0 ;  /* 0x20000000ff447230 */ /* 0x100fe40000004100 */
[----:B------:R-:W-:Y:S01]  /*73d0*/  HADD2.F32 R69, -RZ, R0.H1_H1 ;  /* 0x30000000ff457230 */ /* 0x000fe20000004100 */
[-C--:B------:R-:W-:Y:S01]  /*73e0*/  F2FP.F16.E4M3.UNPACK_B R0, R85.reuse.H1 ;  /* 0x00000055ff00723e */ /* 0x080fe200030006ff */
[--C-:B------:R-:W-:Y:S02]  /*73f0*/  HADD2.F32 R64, -RZ, R2.reuse.H0_H0 ;  /* 0x20000002ff407230 */ /* 0x100fe40000004100 */
[----:B------:R-:W-:Y:S01]  /*7400*/  HADD2.F32 R65, -RZ, R2.H1_H1 ;  /* 0x30000002ff417230 */ /* 0x000fe20000004100 */
[----:B------:R-:W-:Y:S01]  /*7410*/  F2FP.F16.E4M3.UNPACK_B R2, R85 ;  /* 0x00000055ff02723e */ /* 0x000fe200020006ff */
[--C-:B------:R-:W-:Y:S02]  /*7420*/  HADD2.F32 R58, -RZ, R3.reuse.H0_H0 ;  /* 0x20000003ff3a7230 */ /* 0x100fe40000004100 */
[C---:B-1----:R-:W-:Y:S01]  /*7430*/  FMUL R7, R47.reuse, R7 ;  /* 0x000000072f077220 */ /* 0x042fe20000400000 */
[----:B------:R-:W-:Y:S01]  /*7440*/  HADD2.F32 R59, -RZ, R3.H1_H1 ;  /* 0x30000003ff3b7230 */ /* 0x000fe20000004100 */
[----:B------:R-:W-:Y:S01]  /*7450*/  F2FP.F16.E4M3.UNPACK_B R3, R84 ;  /* 0x00000054ff03723e */ /* 0x000fe200020006ff */
[--C-:B------:R-:W-:Y:S02]  /*7460*/  HADD2.F32 R72, -RZ, R0.reuse.H0_H0 ;  /* 0x20000000ff487230 */ /* 0x100fe40000004100 */
[C---:B------:R-:W-:Y:S01]  /*7470*/  FMUL R11, R47.reuse, R11 ;  /* 0x0000000b2f0b7220 */ /* 0x040fe20000400000 */
[----:B------:R-:W-:Y:S01]  /*7480*/  HADD2.F32 R73, -RZ, R0.H1_H1 ;  /* 0x30000000ff497230 */ /* 0x000fe20000004100 */
[----:B------:R-:W-:Y:S01]  /*7490*/  F2FP.F16.E4M3.UNPACK_B R0, R87 ;  /* 0x00000057ff00723e */ /* 0x000fe200020006ff */
[--C-:B------:R-:W-:Y:S02]  /*74a0*/  HADD2.F32 R70, -RZ, R2.reuse.H0_H0 ;  /* 0x20000002ff467230 */ /* 0x100fe40000004100 */
[C---:B------:R-:W-:Y:S01]  /*74b0*/  FMUL R15, R47.reuse, R15 ;  /* 0x0000000f2f0f7220 */ /* 0x040fe20000400000 */
[----:B------:R-:W-:Y:S01]  /*74c0*/  HADD2.F32 R71, -RZ, R2.H1_H1 ;  /* 0x30000002ff477230 */ /* 0x000fe20000004100 */
[-C--:B------:R-:W-:Y:S01]  /*74d0*/  F2FP.F16.E4M3.UNPACK_B R2, R86.reuse.H1 ;  /* 0x00000056ff02723e */ /* 0x080fe200030006ff */
[--C-:B------:R-:W-:Y:S02]  /*74e0*/  HADD2.F32 R66, -RZ, R3.reuse.H0_H0 ;  /* 0x20000003ff427230 */ /* 0x100fe40000004100 */
[----:B------:R-:W-:Y:S01]  /*74f0*/  HADD2.F32 R67, -RZ, R3.H1_H1 ;  /* 0x30000003ff437230 */ /* 0x000fe20000004100 */
[----:B------:R-:W-:Y:S01]  /*7500*/  F2FP.F16.E4M3.UNPACK_B R3, R86 ;  /* 0x00000056ff03723e */ /* 0x000fe200020006ff */
[--C-:B------:R-:W-:Y:S02]  /*7510*/  HADD2.F32 R78, -RZ, R0.reuse.H0_H0 ;  /* 0x20000000ff4e7230 */ /* 0x100fe40000004100 */
[----:B------:R-:W-:Y:S02]  /*7520*/  HADD2.F32 R79, -RZ, R0.H1_H1 ;  /* 0x30000000ff4f7230 */ /* 0x000fe40000004100 */
[C---:B------:R-:W-:Y:S01]  /*7530*/  FMUL R0, R47.reuse, R4 ;  /* 0x000000042f007220 */ /* 0x040fe20000400000 */
[--C-:B------:R-:W-:Y:S02]  /*7540*/  HADD2.F32 R76, -RZ, R2.reuse.H0_H0 ;  /* 0x20000002ff4c7230 */ /* 0x100fe40000004100 */
[----:B------:R-:W-:Y:S01]  /*7550*/  FMUL R4, R47, R8 ;  /* 0x000000082f047220 */ /* 0x000fe20000400000 */
[----:B------:R-:W-:Y:S02]  /*7560*/  HADD2.F32 R77, -RZ, R2.H1_H1 ;  /* 0x30000002ff4d7230 */ /* 0x000fe40000004100 */
[----:B------:R-:W-:Y:S01]  /*7570*/  FFMA R0, R49, R50, R0 ;  /* 0x0000003231007223 */ /* 0x000fe20000000000 */
[--C-:B------:R-:W-:Y:S02]  /*7580*/  HADD2.F32 R74, -RZ, R3.reuse.H0_H0 ;  /* 0x20000003ff4a7230 */ /* 0x100fe40000004100 */
[C---:B------:R-:W-:Y:S01]  /*7590*/  FMUL R2, R47.reuse, R5 ;  /* 0x000000052f027220 */ /* 0x040fe20000400000 */
[----:B------:R-:W-:Y:S02]  /*75a0*/  HADD2.F32 R75, -RZ, R3.H1_H1 ;  /* 0x30000003ff4b7230 */ /* 0x000fe40000004100 */
[C---:B------:R-:W-:Y:S01]  /*75b0*/  FMUL R5, R47.reuse, R9 ;  /* 0x000000092f057220 */ /* 0x040fe20000400000 */
[----:B------:R-:W-:Y:S01]  /*75c0*/  FMUL R8, R47, R12 ;  /* 0x0000000c2f087220 */ /* 0x000fe20000400000 */
[----:B------:R-:W-:Y:S01]  /*75d0*/  FFMA R2, R49, R51, R2 ;  /* 0x0000003331027223 */ /* 0x000fe20000000002 */
[C---:B------:R-:W-:Y:S01]  /*75e0*/  FMUL R9, R47.reuse, R13 ;  /* 0x0000000d2f097220 */ /* 0x040fe20000400000 */
[C---:B------:R-:W-:Y:S01]  /*75f0*/  FMUL R12, R47.reuse, R21 ;  /* 0x000000152f0c7220 */ /* 0x040fe20000400000 */
[C---:B------:R-:W-:Y:S01]  /*7600*/  FMUL R21, R47.reuse, R30 ;  /* 0x0000001e2f157220 */ /* 0x040fe20000400000 */
[C---:B------:R-:W-:Y:S01]  /*7610*/  FMUL R13, R47.reuse, R22 ;  /* 0x000000162f0d7220 */ /* 0x040fe20000400000 */
        /* <DEDUP_REMOVED lines=9> */
[C---:B------:R-:W-:Y:S01]  /*76b0*/  FFMA R6, R49.reuse, R56, R6 ;  /* 0x0000003831067223 */ /* 0x040fe20000000006 */
[C---:B------:R-:W-:Y:S01]  /*76c0*/  FFMA R11, R49.reuse, R57, R11 ;  /* 0x00000039310b7223 */ /* 0x040fe2000000000b */
[C---:B------:R-:W-:Y:S01]  /*76d0*/  FFMA R8, R49.reuse, R58, R8 ;  /* 0x0000003a31087223 */ /* 0x040fe20000000008 */
[----:B------:R-:W-:Y:S01]  /*76e0*/  FFMA R9, R49, R59, R9 ;  /* 0x0000003b31097223 */ /* 0x000fe20000000009 */
[----:B------:R-:W-:Y:S01]  /*76f0*/  F2FP.SATFINITE.E4M3.F32.PACK_AB_MERGE_C R52, R7, R3, RZ ;  /* 0x000000030734723e */ /* 0x000fe200048070ff */
[----:B------:R-:W-:Y:S01]  /*7700*/  FFMA R10, R49, R60, R10 ;  /* 0x0000003c310a7223 */ /* 0x000fe2000000000a */
[----:B------:R-:W-:Y:S01]  /*7710*/  F2FP.SATFINITE.E4M3.F32.PACK_AB_MERGE_C R53, R11, R6, RZ ;  /* 0x000000060b35723e */ /* 0x000fe200048070ff */
[----:B------:R-:W-:Y:S01]  /*7720*/  FFMA R15, R49, R61, R15 ;  /* 0x0000003d310f7223 */ /* 0x000fe2000000000f */
[C---:B------:R-:W-:Y:S01]  /*7730*/  FMUL R3, R47.reuse, R16 ;  /* 0x000000102f037220 */ /* 0x040fe20000400000 */
[C---:B------:R-:W-:Y:S01]  /*7740*/  FMUL R6, R47.reuse, R17 ;  /* 0x000000112f067220 */ /* 0x040fe20000400000 */
[----:B------:R-:W-:Y:S01]  /*7750*/  F2FP.F16.E4M3.UNPACK_B R51, R87.H1 ;  /* 0x00000057ff33723e */ /* 0x000fe200030006ff */
[----:B------:R-:W-:Y:S01]  /*7760*/  FMUL R11, R47, R20 ;  /* 0x000000142f0b7220 */ /* 0x000fe20000400000 */
[----:B------:R-:W-:Y:S01]  /*7770*/  F2FP.SATFINITE.E4M3.F32.PACK_AB_MERGE_C R54, R15, R10, RZ ;  /* 0x0000000a0f36723e */ /* 0x000fe200048070ff */
[C---:B------:R-:W-:Y:S01]  /*7780*/  FFMA R3, R49.reuse, R62, R3 ;  /* 0x0000003e31037223 */ /* 0x040fe20000000003 */
[----:B------:R-:W-:Y:S01]  /*7790*/  FFMA R6, R49, R63, R6 ;  /* 0x0000003f31067223 */ /* 0x000fe20000000006 */
[----:B------:R-:W-:Y:S01]  /*77a0*/  FMUL R20, R47, R29 ;  /* 0x0000001d2f147220 */ /* 0x000fe20000400000 */
[----:B------:R-:W-:Y:S01]  /*77b0*/  F2FP.SATFINITE.E4M3.F32.PACK_AB_MERGE_C R29, R5, R4, R53 ;  /* 0x00000004051d723e */ /* 0x000fe20004807035 */
[----:B------:R-:W-:Y:S01]  /*77c0*/  FMUL R10, R47, R19 ;  /* 0x000000132f0a7220 */ /* 0x000fe20000400000 */
[----:B------:R-:W-:Y:S01]  /*77d0*/  F2FP.SATFINITE.E4M3.F32.PACK_AB_MERGE_C R30, R9, R8, R54 ;  /* 0x00000008091e723e */ /* 0x000fe20004807036 */
        /* <DEDUP_REMOVED lines=10> */
[----:B------:R-:W-:Y:S01]  /*7880*/  FFMA R14, R49, R69, R14 ;  /* 0x00000045310e7223 */ /* 0x000fe2000000000e */
[----:B------:R-:W-:Y:S01]  /*7890*/  FMUL R18, R47, R27 ;  /* 0x0000001b2f127220 */ /* 0x000fe20000400000 */
[C---:B------:R-:W-:Y:S01]  /*78a0*/  FFMA R15, R49.reuse, R70, R15 ;  /* 0x00000046310f7223 */ /* 0x040fe2000000000f */
[C---:B------:R-:W-:Y:S01]  /*78b0*/  FFMA R16, R49.reuse, R71, R16 ;  /* 0x0000004731107223 */ /* 0x040fe20000000010 */
[C---:B------:R-:W-:Y:S01]  /*78c0*/  FFMA R17, R49.reuse, R72, R17 ;  /* 0x0000004831117223 */ /* 0x040fe20000000011 */
[C---:B------:R-:W-:Y:S01]  /*78d0*/  FFMA R18, R49.reuse, R73, R18 ;  /* 0x0000004931127223 */ /* 0x040fe20000000012 */
[----:B------:R-:W-:Y:S01]  /*78e0*/  FFMA R19, R49, R74, R19 ;  /* 0x0000004a31137223 */ /* 0x000fe20000000013 */
[----:B------:R-:W-:Y:S01]  /*78f0*/  FMUL R23, R47, R32 ;  /* 0x000000202f177220 */ /* 0x000fe20000400000 */
[----:B------:R-:W-:Y:S01]  /*7900*/  FFMA R20, R49, R75, R20 ;  /* 0x0000004b31147223 */ /* 0x000fe20000000014 */
[----:B------:R-:W-:Y:S01]  /*7910*/  FMUL R24, R47, R33 ;  /* 0x000000212f187220 */ /* 0x000fe20000400000 */
[--C-:B------:R-:W-:Y:S02]  /*7920*/  HADD2.F32 R50, -RZ, R51.reuse.H0_H0 ;  /* 0x20000033ff327230 */ /* 0x100fe40000004100 */
[----:B------:R-:W-:Y:S01]  /*7930*/  FFMA R21, R49, R76, R21 ;  /* 0x0000004c31157223 */ /* 0x000fe20000000015 */
[----:B------:R-:W-:Y:S02]  /*7940*/  HADD2.F32 R51, -RZ, R51.H1_H1 ;  /* 0x30000033ff337230 */ /* 0x000fe40000004100 */
[----:B------:R-:W-:Y:S01]  /*7950*/  FMUL R25, R47, R34 ;  /* 0x000000222f197220 */ /* 0x000fe20000400000 */
[----:B------:R-:W-:Y:S01]  /*7960*/  FFMA R22, R49, R77, R22 ;  /* 0x0000004d31167223 */ /* 0x000fe20000000016 */
[----:B------:R-:W-:Y:S01]  /*7970*/  FMUL R26, R47, R35 ;  /* 0x000000232f1a7220 */ /* 0x000fe20000400000 */
[----:B------:R-:W-:Y:S01]  /*7980*/  F2FP.SATFINITE.E4M3.F32.PACK_AB_MERGE_C R7, R10, R7, RZ ;  /* 0x000000070a07723e */ /* 0x000fe200048070ff */
[C---:B------:R-:W-:Y:S01]  /*7990*/  FFMA R23, R49.reuse, R78, R23 ;  /* 0x0000004e31177223 */ /* 0x040fe20000000017 */
[C---:B------:R-:W-:Y:S01]  /*79a0*/  FFMA R24, R49.reuse, R79, R24 ;  /* 0x0000004f31187223 */ /* 0x040fe20000000018 */
[C---:B------:R-:W-:Y:S01]  /*79b0*/  FFMA R25, R49.reuse, R50, R25 ;  /* 0x0000003231197223 */ /* 0x040fe20000000019 */
[----:B------:R-:W-:Y:S01]  /*79c0*/  FFMA R26, R49, R51, R26 ;  /* 0x00000033311a7223 */ /* 0x000fe2000000001a */
[----:B------:R-:W-:Y:S02]  /*79d0*/  F2FP.SATFINITE.E4M3.F32.PACK_AB_MERGE_C R28, R2, R0, R52 ;  /* 0x00000000021c723e */ /* 0x000fe40004807034 */
[----:B------:R-:W-:Y:S02]  /*79e0*/  F2FP.SATFINITE.E4M3.F32.PACK_AB_MERGE_C R31, R6, R3, R7 ;  /* 0x00000003061f723e */ /* 0x000fe40004807007 */
[----:B------:R-:W-:Y:S02]  /*79f0*/  F2FP.SATFINITE.E4M3.F32.PACK_AB_MERGE_C R13, R14, R13, RZ ;  /* 0x0000000d0e0d723e */ /* 0x000fe400048070ff */
[----:B------:R-:W-:Y:S01]  /*7a00*/  F2FP.SATFINITE.E4M3.F32.PACK_AB_MERGE_C R17, R18, R17, RZ ;  /* 0x000000111211723e */ /* 0x000fe200048070ff */
[----:B------:R1:W-:Y:S01]  /*7a10*/  STS.128 [R100+UR49+0x5200], R28 ;  /* 0x0052001c64007988 */ /* 0x0003e20008000c31 */
[----:B------:R-:W-:Y:S02]  /*7a20*/  F2FP.SATFINITE.E4M3.F32.PACK_AB_MERGE_C R14, R22, R21, RZ ;  /* 0x00000015160e723e */ /* 0x000fe400048070ff */
[----:B------:R-:W-:Y:S02]  /*7a30*/  F2FP.SATFINITE.E4M3.F32.PACK_AB_MERGE_C R25, R26, R25, RZ ;  /* 0x000000191a19723e */ /* 0x000fe400048070ff */
[----:B------:R-:W-:Y:S02]  /*7a40*/  F2FP.SATFINITE.E4M3.F32.PACK_AB_MERGE_C R12, R12, R11, R13 ;  /* 0x0000000b0c0c723e */ /* 0x000fe4000480700d */
[----:B------:R-:W-:Y:S02]  /*7a50*/  F2FP.SATFINITE.E4M3.F32.PACK_AB_MERGE_C R13, R16, R15, R17 ;  /* 0x0000000f100d723e */ /* 0x000fe40004807011 */
        /* <DEDUP_REMOVED lines=13> */
[----:B------:R-:W-:Y:S02]  /*7b30*/  UIADD3 UR12, UP0, UPT, UR52, 0x680, URZ ;  /* 0x00000680340c7890 */ /* 0x000fe4000ff1e0ff */
[----:B------:R-:W-:Y:S02]  /*7b40*/  UIADD3 UR9, UPT, UPT, UR41, 0x20, URZ ;  /* 0x0000002029097890 */ /* 0x000fe4000fffe0ff */
[----:B------:R-:W-:Y:S02]  /*7b50*/  UIADD3 UR8, UPT, UPT, UR49, 0x5200, URZ ;  /* 0x0000520031087890 */ /* 0x000fe4000fffe0ff */
[----:B------:R-:W-:Y:S01]  /*7b60*/  UIADD3.X UR13, UPT, UPT, URZ, UR53, URZ, UP0, !UPT ;  /* 0x00000035ff0d7290 */ /* 0x000fe200087fe4ff */
[----:B------:R-:W-:Y:S01]  /*7b70*/  UMOV UR10, UR42 ;  /* 0x0000002a000a7c82 */ /* 0x000fe20008000000 */
[----:B------:R-:W-:Y:S01]  /*7b80*/  UMOV UR11, UR36 ;  /* 0x00000024000b7c82 */ /* 0x000fe20008000000 */
[----:B------:R-:W-:Y:S02]  /*7b90*/  UIADD3 UR5, UPT, UPT, UR41, 0xa0, URZ ;  /* 0x000000a029057890 */ /* 0x000fe4000fffe0ff */
[----:B------:R-:W-:Y:S01]  /*7ba0*/  UIADD3 UR4, UPT, UPT, UR49, 0x5a00, URZ ;  /* 0x00005a0031047890 */ /* 0x000fe2000fffe0ff */
[----:B------:R-:W-:Y:S03]  /*7bb0*/  UMOV UR6, UR42 ;  /* 0x0000002a00067c82 */ /* 0x000fe60008000000 */
[----:B------:R2:W-:Y:S01]  /*7bc0*/  UTMASTG.3D [UR8], [UR12] ;  /* 0x000000080c0073b5 */ /* 0x0005e20008010000 */
[----:B------:R-:W-:Y:S04]  /*7bd0*/  UMOV UR7, UR36 ;  /* 0x0000002400077c82 */ /* 0x000fe80008000000 */
[----:B------:R2:W-:Y:S01]  /*7be0*/  UTMASTG.3D [UR4], [UR12] ;  /* 0x000000040c0073b5 */ /* 0x0005e20008010000 */
[----:B------:R0:W-:Y:S01]  /*7bf0*/  UTMACMDFLUSH ;  /* 0x00000000000079b7 */ /* 0x0001e20000000000 */
[----:B--2---:R-:W-:Y:S04]  /*7c00*/  DEPBAR.LE SB0, 0x1 ;  /* 0x000080400000791a */ /* 0x004fe80000000000 */
.L_x_125:
[----:B------:R-:W-:Y:S05]  /*7c10*/  BSYNC.RECONVERGENT B0 ;  /* 0x0000000000007941 */ /* 0x000fea0003800200 */
.L_x_124:
        /* <DEDUP_REMOVED lines=15> */
.L_x_129:
[----:B------:R-:W-:Y:S05]  /*7d10*/  BSYNC B0 ;  /* 0x0000000000007941 */ /* 0x000fea0003800000 */
.L_x_128:
[----:B------:R-:W-:Y:S01]  /*7d20*/  ISETP.NE.AND P0, PT, R115, RZ, PT ;  /* 0x000000ff7300720c */ /* 0x000fe20003f05270 */
[----:B------:R-:W-:Y:S11]  /*7d30*/  VIADD R105, R105, 0x1 ;  /* 0x0000000169697836 */ /* 0x000ff60000000000 */
[----:B------:R-:W-:Y:S01]  /*7d40*/  @!UPT UIADD3 URZ, UPT, UPT, URZ, URZ, URZ ;  /* 0x000000fffffff290 */ /* 0x000fe2000fffe0ff */
[----:B------:R3:W4:Y:S04]  /*7d50*/  @P0 LDS.128 R84, [R2+0x200] ;  /* 0x0002000002540984 */ /* 0x0007280000000c00 */
[----:B------:R1:W1:Y:S01]  /*7d60*/  @P0 LDS.128 R80, [R3+UR49+0x200] ;  /* 0x0002003103500984 */ /* 0x0002620008000c00 */
        /* <DEDUP_REMOVED lines=14> */
.L_x_127:
[----:B------:R-:W-:Y:S05]  /*7e50*/  BSYNC B1 ;  /* 0x0000000000017941 */ /* 0x000fea0003800000 */
.L_x_126:
[----:B------:R-:W-:Y:S05]  /*7e60*/  VIADD R0, R48, 0x40 ;  /* 0x0000004030007836 */ /* 0x000fea0000000000 */
[----:B------:R-:W-:Y:S04]  /*7e70*/  SHF.R.U32.HI R0, RZ, 0x15, R0 ;  /* 0x00000015ff007819 */ /* 0x000fe80000011600 */
[----:B------:R-:W-:Y:S11]  /*7e80*/  LOP3.LUT P0, RZ, R0, 0x3, R102, 0x48, !PT ;  /* 0x0000000300ff7812 */ /* 0x000ff60007804866 */
[----:B------:R-:W-:Y:S02]  /*7e90*/  @!UPT UIADD3 URZ, UPT, UPT, URZ, URZ, URZ ;  /* 0x000000fffffff290 */ /* 0x000fe4000fffe0ff */
[----:B------:R-:W-:Y:S05]  /*7ea0*/  @!P0 BRA `(.L_x_131) ;  /* 0x0000000000408947 */ /* 0x000fea0003800000 */
[----:B------:R-:W2:Y:S01]  /*7eb0*/  LDCU.64 UR8, c[0x4][0x78] ;  /* 0x01000f00ff0877ac */ /* 0x000ea20008000a00 */
[----:B------:R-:W-:Y:S01]  /*7ec0*/  MOV R3, 0x0 ;  /* 0x0000000000037802 */ /* 0x000fe20000000f00 */
[----:B-1----:R-:W-:Y:S02]  /*7ed0*/  HFMA2 R12, -RZ, RZ, 0, 5.9604644775390625e-08 ;  /* 0x00000001ff0c7431 */ /* 0x002fe400000001ff */
[----:B------:R-:W-:Y:S02]  /*7ee0*/  IMAD.MOV.U32 R8, RZ, RZ, 0x192 ;  /* 0x00000192ff087424 */ /* 0x000fe400078e00ff */
[----:B------:R-:W-:Y:S01]  /*7ef0*/  IMAD.MOV.U32 R13, RZ, RZ, RZ ;  /* 0x000000ffff0d7224 */ /* 0x000fe200078e00ff */
[----:B------:R-:W1:Y:S01]  /*7f00*/  LDCU.64 UR6, c[0x4][0x80] ;  /* 0x01001000ff0677ac */ /* 0x000e620008000a00 */
[----:B------:R-:W3:Y:S01]  /*7f10*/  LDC.64 R2, c[0x4][R3] ;  /* 0x0100000003027b82 */ /* 0x000ee20000000a00 */
[----:B------:R-:W4:Y:S01]  /*7f20*/  LDCU.64 UR4, c[0x4][0x18] ;  /* 0x01000300ff0477ac */ /* 0x000f220008000a00 */
[----:B--2---:R-:W-:Y:S01]  /*7f30*/  MOV R5, UR9 ;  /* 0x0000000900057c02 */ /* 0x004fe20008000f00 */
[----:B------:R-:W-:Y:S01]  /*7f40*/  IMAD.U32 R4, RZ, RZ, UR8 ;  /* 0x00000008ff047e24 */ /* 0x000fe2000f8e00ff */
[----:B-1----:R-:W-:Y:S01]  /*7f50*/  MOV R7, UR7 ;  /* 0x0000000700077c02 */ /* 0x002fe20008000f00 */
[----:B------:R-:W-:Y:S01]  /*7f60*/  IMAD.U32 R6, RZ, RZ, UR6 ;  /* 0x00000006ff067e24 */ /* 0x000fe2000f8e00ff */
[----:B----4-:R-:W-:Y:S01]  /*7f70*/  MOV R11, UR5 ;  /* 0x00000005000b7c02 */ /* 0x010fe20008000f00 */
[----:B------:R-:W-:Y:S02]  /*7f80*/  IMAD.U32 R10, RZ, RZ, UR4 ;  /* 0x00000004ff0a7e24 */ /* 0x000fe4000f8e00ff */
[----:B------:R-:W-:Y:S07]  /*7f90*/  LEPC R20, `(.L_x_131) ;  /* 0x000000001014794e */ /* 0x000fee0000000000 */
[----:B---3--:R-:W-:Y:S05]  /*7fa0*/  CALL.ABS.NOINC R2 ;  /* 0x0000000002007343 */ /* 0x008fea0003c00000 */
.L_x_131:
        /* <DEDUP_REMOVED lines=147> */
[----:B------:R-:W-:Y:S02]  /*88e0*/  UIADD3 UR12, UP0, UPT, UR52, 0x680, URZ ;  /* 0x00000680340c7890 */ /* 0x000fe4000ff1e0ff */
[----:B------:R-:W-:Y:S02]  /*88f0*/  UIADD3 UR5, UPT, UPT, UR41, 0x40, URZ ;  /* 0x0000004029057890 */ /* 0x000fe4000fffe0ff */
[----:B------:R-:W-:Y:S01]  /*8900*/  MOV R108, UR4 ;  /* 0x00000004006c7c02 */ /* 0x000fe20008000f00 */
[----:B------:R-:W-:Y:S01]  /*8910*/  UIADD3.X UR13, UPT, UPT, URZ, UR53, URZ, UP0, !UPT ;  /* 0x00000035ff0d7290 */ /* 0x000fe200087fe4ff */
[----:B------:R-:W-:Y:S02]  /*8920*/  UMOV UR6, UR42 ;  /* 0x0000002a00067c82 */ /* 0x000fe40008000000 */
[----:B------:R-:W-:Y:S01]  /*8930*/  R2UR UR4, R108 ;  /* 0x000000006c0472ca */ /* 0x000fe200000e0000 */
[----:B------:R-:W-:Y:S01]  /*8940*/  UMOV UR7, UR36 ;  /* 0x0000002400077c82 */ /* 0x000fe20008000000 */
[----:B------:R-:W-:Y:S02]  /*8950*/  UIADD3 UR9, UPT, UPT, UR41, 0xc0, URZ ;  /* 0x000000c029097890 */ /* 0x000fe4000fffe0ff */
[----:B------:R-:W-:Y:S01]  /*8960*/  UIADD3 UR8, UPT, UPT, UR49, 0x4a00, URZ ;  /* 0x00004a0031087890 */ /* 0x000fe2000fffe0ff */
[----:B------:R-:W-:Y:S01]  /*8970*/  UMOV UR10, UR42 ;  /* 0x0000002a000a7c82 */ /* 0x000fe20008000000 */
[----:B------:R-:W-:Y:S07]  /*8980*/  UMOV UR11, UR36 ;  /* 0x00000024000b7c82 */ /* 0x000fee0008000000 */
[----:B------:R2:W-:Y:S01]  /*8990*/  UTMASTG.3D [UR4], [UR12] ;  /* 0x000000040c0073b5 */ /* 0x0005e20008010000 */
[----:B------:R2:W-:Y:S01]  /*89a0*/  UTMASTG.3D [UR8], [UR12] ;  /* 0x000000080c0073b5 */ /* 0x0005e20008010000 */
[----:B------:R0:W-:Y:S01]  /*89b0*/  UTMACMDFLUSH ;  /* 0x00000000000079b7 */ /* 0x0001e20000000000 */
[----:B--2---:R-:W-:Y:S04]  /*89c0*/  DEPBAR.LE SB0, 0x1 ;  /* 0x000080400000791a */ /* 0x004fe80000000000 */
.L_x_133:
[----:B------:R-:W-:Y:S05]  /*89d0*/  BSYNC.RECONVERGENT B0 ;  /* 0x0000000000007941 */ /* 0x000fea0003800200 */
.L_x_132:
        /* <DEDUP_REMOVED lines=15> */
.L_x_137:
[----:B------:R-:W-:Y:S05]  /*8ad0*/  BSYNC B0 ;  /* 0x0000000000007941 */ /* 0x000fea0003800000 */
.L_x_136:
        /* <DEDUP_REMOVED lines=19> */
.L_x_135:
[----:B------:R-:W-:Y:S05]  /*8c10*/  BSYNC B1 ;  /* 0x0000000000017941 */ /* 0x000fea0003800000 */
.L_x_134:
        /* <DEDUP_REMOVED lines=21> */
.L_x_139:
[----:B------:R-:W-:Y:S01]  /*8d70*/  ISETP.NE.AND P0, PT, R109, RZ, PT ;  /* 0x000000ff6d00720c */ /* 0x000fe20003f05270 */
[----:B------:R-:W-:Y:S05]  /*8d80*/  WARPSYNC.ALL ;  /* 0x0000000000007948 */ /* 0x000fea0003800000 */
[----:B------:R-:W-:Y:S01]  /*8d90*/  R2UR UR4, R48 ;  /* 0x00000000300472ca */ /* 0x000fe200000e0000 */
[----:B------:R-:W-:Y:S01]  /*8da0*/  BSSY.RECONVERGENT B0, `(.L_x_140) ;  /* 0x000009f000007945 */ /* 0x000fe20003800200 */
[-C--:B------:R-:W-:Y:S02]  /*8db0*/  F2FP.F16.E4M3.UNPACK_B R4, R81.reuse ;  /* 0x00000051ff04723e */ /* 0x080fe400020006ff */
[-C--:B------:R-:W-:Y:S02]  /*8dc0*/  F2FP.F16.E4M3.UNPACK_B R2, R80.reuse ;  /* 0x00000050ff02723e */ /* 0x080fe400020006ff */
[----:B------:R-:W-:Y:S01]  /*8dd0*/  F2FP.F16.E4M3.UNPACK_B R80, R80.H1 ;  /* 0x00000050ff50723e */ /* 0x000fe200030006ff */
[--C-:B------:R-:W-:Y:S01]  /*8de0*/  HADD2.F32 R50, -RZ, R4.reuse.H0_H0 ;  /* 0x20000004ff327230 */ /* 0x100fe20000004100 */
[----:B------:R-:W-:Y:S01]  /*8df0*/  F2FP.F16.E4M3.UNPACK_B R81, R81.H1 ;  /* 0x00000051ff51723e */ /* 0x000fe200030006ff */
[----:B------:R-:W-:Y:S01]  /*8e00*/  HADD2.F32 R51, -RZ, R4.H1_H1 ;  /* 0x30000004ff337230 */ /* 0x000fe20000004100 */
[-C--:B------:R-:W-:Y:S01]  /*8e10*/  F2FP.F16.E4M3.UNPACK_B R55, R82.reuse ;  /* 0x00000052ff37723e */ /* 0x080fe200020006ff */
[--C-:B------:R-:W-:Y:S01]  /*8e20*/  HADD2.F32 R0, -RZ, R2.reuse.H0_H0 ;  /* 0x20000002ff007230 */ /* 0x100fe20000004100 */
[----:B------:R-:W-:Y:S01]  /*8e30*/  F2FP.F16.E4M3.UNPACK_B R82, R82.H1 ;  /* 0x00000052ff52723e */ /* 0x000fe200030006ff */
[----:B-1----:R-:W1:Y:S01]  /*8e40*/  LDTM.x32 R4, tmem[UR4+0x60] ;  /* 0x00006004000479ee */ /* 0x002e6200082c0000 */
[----:B------:R-:W-:Y:S01]  /*8e50*/  NOP ;  /* 0x0000000000007918 */ /* 0x000fe20000000000 */
[----:B------:R-:W-:Y:S01]  /*8e60*/  IADD3 R111, PT, PT, R111, 0xd0, RZ ;  /* 0x000000d06f6f7810 */ /* 0x000fe20007ffe0ff */
[----:B------:R-:W-:Y:S01]  /*8e70*/  HADD2.F32 R2, -RZ, R2.H1_H1 ;  /* 0x30000002ff027230 */ /* 0x000fe20000004100 */
[----:B------:R-:W-:Y:S01]  /*8e80*/  F2FP.F16.E4M3.UNPACK_B R59, R83 ;  /* 0x00000053ff3b723e */ /* 0x000fe200020006ff */
[--C-:B------:R-:W-:Y:S01]  /*8e90*/  HADD2.F32 R54, -RZ, R55.reuse.H0_H0 ;  /* 0x20000037ff367230 */ /* 0x100fe20000004100 */
[----:B------:R-:W-:Y:S01]  /*8ea0*/  LOP3.LUT R111, R111, 0xfefffff8, RZ, 0xc0, !PT ;  /* 0xfefffff86f6f7812 */ /* 0x000fe200078ec0ff */
[----:B------:R-:W-:Y:S01]  /*8eb0*/  HADD2.F32 R55, -RZ, R55.H1_H1 ;  /* 0x30000037ff377230 */ /* 0x000fe20000004100 */
[----:B------:R-:W-:Y:S01]  /*8ec0*/  F2FP.F16.E4M3.UNPACK_B R63, R84 ;  /* 0x00000054ff3f723e */ /* 0x000fe200020006ff */
[--C-:B------:R-:W-:Y:S01]  /*8ed0*/  HADD2.F32 R58, -RZ, R59.reuse.H0_H0 ;  /* 0x2000003bff3a7230 */ /* 0x100fe20000004100 */
[----:B-1----:R1:W-:Y:S01]  /*8ee0*/  SYNCS.ARRIVE.TRANS64.RED.A1T0 RZ, [R111+URZ], RZ ;  /* 0x000000ff6fff79a7 */ /* 0x0023e200081004ff */
[----:B------:R-:W-:Y:S01]  /*8ef0*/  HADD2.F32 R59, -RZ, R59.H1_H1 ;  /* 0x3000003bff3b7230 */ /* 0x000fe20000004100 */
[----:B------:R-:W-:Y:S01]  /*8f00*/  F2FP.F16.E4M3.UNPACK_B R67, R85 ;  /* 0x00000055ff43723e */ /* 0x000fe200020006ff */
[--C-:B------:R-:W-:Y:S01]  /*8f10*/  HADD2.F32 R62, -RZ, R63.reuse.H0_H0 ;  /* 0x2000003fff3e7230 */ /* 0x100fe20000004100 */
[----:B------:R-:W-:Y:S01]  /*8f20*/  F2FP.F16.E4M3.UNPACK_B R71, R86 ;  /* 0x00000056ff47723e */ /* 0x000fe200020006ff */
[----:B------:R-:W-:Y:S01]  /*8f30*/  HADD2.F32 R63, -RZ, R63.H1_H1 ;  /* 0x3000003fff3f7230 */ /* 0x000fe20000004100 */
[----:B------:R-:W-:Y:S01]  /*8f40*/  F2FP.F16.E4M3.UNPACK_B R75, R87 ;  /* 0x00000057ff4b723e */ /* 0x000fe200020006ff */
[--C-:B------:R-:W-:Y:S01]  /*8f50*/  HADD2.F32 R66, -RZ, R67.reuse.H0_H0 ;  /* 0x20000043ff427230 */ /* 0x100fe20000004100 */
[----:B------:R-:W-:Y:S01]  /*8f60*/  F2FP.F16.E4M3.UNPACK_B R83, R83.H1 ;  /* 0x00000053ff53723e */ /* 0x000fe200030006ff */
[----:B------:R-:W-:Y:S01]  /*8f70*/  HADD2.F32 R67, -RZ, R67.H1_H1 ;  /* 0x30000043ff437230 */ /* 0x000fe20000004100 */
[----:B------:R-:W-:Y:S01]  /*8f80*/  F2FP.F16.E4M3.UNPACK_B R84, R84.H1 ;  /* 0x00000054ff54723e */ /* 0x000fe200030006ff */
[--C-:B------:R-:W-:Y:S01]  /*8f90*/  HADD2.F32 R70, -RZ, R71.reuse.H0_H0 ;  /* 0x20000047ff467230 */ /* 0x100fe20000004100 */
[----:B------:R-:W-:Y:S01]  /*8fa0*/  F2FP.F16.E4M3.UNPACK_B R85, R85.H1 ;  /* 0x00000055ff55723e */ /* 0x000fe200030006ff */
[----:B------:R-:W-:Y:S02]  /*8fb0*/  HADD2.F32 R71, -RZ, R71.H1_H1 ;  /* 0x30000047ff477230 */ /* 0x000fe40000004100 */
[C---:B------:R-:W-:Y:S01]  /*8fc0*/  FMUL R4, R47.reuse, R4 ;  /* 0x000000042f047220 */ /* 0x040fe20000400000 */
[C---:B------:R-:W-:Y:S01]  /*8fd0*/  FMUL R5, R47.reuse, R5 ;  /* 0x000000052f057220 */ /* 0x040fe20000400000 */
[--C-:B------:R-:W-:Y:S02]  /*8fe0*/  HADD2.F32 R3, -RZ, R80.reuse.H0_H0 ;  /* 0x20000050ff037230 */ /* 0x100fe40000004100 */
[----:B------:R-:W-:Y:S01]  /*8ff0*/  FMUL R8, R47, R8 ;  /* 0x000000082f087220 */ /* 0x000fe20000400000 */
[C---:B------:R-:W-:Y:S01]  /*9000*/  FFMA R4, R49.reuse, R0, R4 ;  /* 0x0000000031047223 */ /* 0x040fe20000000004 */
        /* <DEDUP_REMOVED lines=12> */
[--C-:B------:R-:W-:Y:S02]  /*90d0*/  HADD2.F32 R74, -RZ, R75.reuse.H0_H0 ;  /* 0x2000004bff4a7230 */ /* 0x100fe40000004100 */
[C---:B------:R-:W-:Y:S01]  /*90e0*/  FMUL R28, R47.reuse, R32 ;  /* 0x000000202f1c7220 */ /* 0x040fe20000400000 */
[----:B------:R-:W-:Y:S02]  /*90f0*/  HADD2.F32 R75, -RZ, R75.H1_H1 ;  /* 0x3000004bff4b7230 */ /* 0x000fe40000004100 */
[C---:B------:R-:W-:Y:S01]  /*9100*/  FMUL R29, R47.reuse, R33 ;  /* 0x000000212f1d7220 */ /* 0x040fe20000400000 */
[----:B------:R-:W-:Y:S02]  /*9110*/  HADD2.F32 R48, -RZ, R80.H1_H1 ;  /* 0x30000050ff307230 */ /* 0x000fe40000004100 */
[C---:B------:R-:W-:Y:S01]  /*9120*/  FMUL R6, R47.reuse, R6 ;  /* 0x000000062f067220 */ /* 0x040fe20000400000 */
[C---:B------:R-:W-:Y:S01]  /*9130*/  FMUL R7, R47.reuse, R7 ;  /* 0x000000072f077220 */ /* 0x040fe20000400000 */
[--C-:B------:R-:W-:Y:S02]  /*9140*/  HADD2.F32 R52, -RZ, R81.reuse.H0_H0 ;  /* 0x20000051ff347230 */ /* 0x100fe40000004100 */
[----:B------:R-:W-:Y:S01]  /*9150*/  FMUL R10, R47, R10 ;  /* 0x0000000a2f0a7220 */ /* 0x000fe20000400000 */
[C---:B------:R-:W-:Y:S01]  /*9160*/  FFMA R6, R49.reuse, R3, R6 ;  /* 0x0000000331067223 */ /* 0x040fe20000000006 */
[----:B------:R-:W-:Y:S02]  /*9170*/  HADD2.F32 R53, -RZ, R81.H1_H1 ;  /* 0x30000051ff357230 */ /* 0x000fe40000004100 */
[C---:B------:R-:W-:Y:S01]  /*9180*/  FFMA R7, R49.reuse, R48, R7 ;  /* 0x0000003031077223 */ /* 0x040fe20000000007 */
[C---:B------:R-:W-:Y:S01]  /*9190*/  FFMA R8, R49.reuse, R50, R8 ;  /* 0x0000003231087223 */ /* 0x040fe20000000008 */
[C---:B------:R-:W-:Y:S01]  /*91a0*/  FFMA R9, R49.reuse, R51, R9 ;  /* 0x0000003331097223 */ /* 0x040fe20000000009 */
[----:B------:R-:W-:Y:S01]  /*91b0*/  FFMA R10, R49, R52, R10 ;  /* 0x00000034310a7223 */ /* 0x000fe2000000000a */
[----:B------:R-:W-:Y:S01]  /*91c0*/  FMUL R11, R47, R11 ;  /* 0x0000000b2f0b7220 */ /* 0x000fe20000400000 */
[----:B------:R-:W-:Y:S01]  /*91d0*/  F2FP.F16.E4M3.UNPACK_B R86, R86.H1 ;  /* 0x00000056ff56723e */ /* 0x000fe200030006ff */
[--C-:B------:R-:W-:Y:S01]  /*91e0*/  HADD2.F32 R56, -RZ, R82.reuse.H0_H0 ;  /* 0x20000052ff387230 */ /* 0x100fe20000004100 */
[----:B------:R-:W-:Y:S01]  /*91f0*/  F2FP.SATFINITE.E4M3.F32.PACK_AB_MERGE_C R6, R7, R6, RZ ;  /* 0x000000060706723e */ /* 0x000fe200048070ff */
[C---:B------:R-:W-:Y:S01]  /*9200*/  FFMA R11, R49.reuse, R53, R11 ;  /* 0x00000035310b7223 */ /* 0x040fe2000000000b */
[C---:B------:R-:W-:Y:S01]  /*9210*/  FFMA R12, R49.reuse, R54, R12 ;  /* 0x00000036310c7223 */ /* 0x040fe2000000000c */
[----:B------:R-:W-:Y:S01]  /*9220*/  FFMA R13, R49, R55, R13 ;  /* 0x00000037310d7223 */ /* 0x000fe2000000000d */
[----:B------:R-:W-:Y:S01]  /*9230*/  F2FP.SATFINITE.E4M3.F32.PACK_AB_MERGE_C R4, R5, R4, R6 ;  /* 0x000000040504723e */ /* 0x000fe20004807006 */
[----:B------:R-:W-:Y:S01]  /*9240*/  HADD2.F32 R57, -RZ, R82.H1_H1 ;  /* 0x30000052ff397230 */ /* 0x000fe20000004100 */
[----:B------:R-:W-:Y:S01]  /*9250*/  F2FP.SATFINITE.E4M3.F32.PACK_AB_MERGE_C R10, R11, R10, RZ ;  /* 0x0000000a0b0a723e */ /* 0x000fe200048070ff */
[C---:B------:R-:W-:Y:S01]  /*9260*/  FMUL R14, R47.reuse, R14 ;  /* 0x0000000e2f0e7220 */ /* 0x040fe20000400000 */
[----:B------:R-:W-:Y:S01]  /*9270*/  FMUL R15, R47, R15 ;  /* 0x0000000f2f0f7220 */ /* 0x000fe20000400000 */
[--C-:B------:R-:W-:Y:S01]  /*9280*/  HADD2.F32 R60, -RZ, R83.reuse.H0_H0 ;  /* 0x20000053ff3c7230 */ /* 0x100fe20000004100 */
[----:B------:R-:W-:Y:S01]  /*9290*/  F2FP.SATFINITE.E4M3.F32.PACK_AB_MERGE_C R5, R9, R8, R10 ;  /* 0x000000080905723e */ /* 0x000fe2000480700a */
[C---:B------:R-:W-:Y:S01]  /*92a0*/  FFMA R14, R49.reuse, R56, R14 ;  /* 0x00000038310e7223 */ /* 0x040fe2000000000e */
[C---:B------:R-:W-:Y:S01]  /*92b0*/  FFMA R15, R49.reuse, R57, R15 ;  /* 0x00000039310f7223 */ /* 0x040fe2000000000f */
[C---:B------:R-:W-:Y:S01]  /*92c0*/  FFMA R16, R49.reuse, R58, R16 ;  /* 0x0000003a31107223 */ /* 0x040fe20000000010 */
[----:B------:R-:W-:Y:S01]  /*92d0*/  FFMA R17, R49, R59, R17 ;  /* 0x0000003b31117223 */ /* 0x000fe20000000011 */
[----:B------:R-:W-:Y:S02]  /*92e0*/  HADD2.F32 R61, -RZ, R83.H1_H1 ;  /* 0x30000053ff3d7230 */ /* 0x000fe40000004100 */
[C---:B------:R-:W-:Y:S01]  /*92f0*/  FMUL R18, R47.reuse, R18 ;  /* 0x000000122f127220 */ /* 0x040fe20000400000 */
[C---:B------:R-:W-:Y:S01]  /*9300*/  FMUL R19, R47.reuse, R19 ;  /* 0x000000132f137220 */ /* 0x040fe20000400000 */
[--C-:B------:R-:W-:Y:S02]  /*9310*/  HADD2.F32 R64, -RZ, R84.reuse.H0_H0 ;  /* 0x20000054ff407230 */ /* 0x100fe40000004100 */
[----:B------:R-:W-:Y:S01]  /*9320*/  FMUL R22, R47, R22 ;  /* 0x000000162f167220 */ /* 0x000fe20000400000 */
[C---:B------:R-:W-:Y:S01]  /*9330*/  FFMA R18, R49.reuse, R60, R18 ;  /* 0x0000003c31127223 */ /* 0x040fe20000000012 */
[----:B------:R-:W-:Y:S02]  /*9340*/  HADD2.F32 R65, -RZ, R84.H1_H1 ;  /* 0x30000054ff417230 */ /* 0x000fe40000004100 */
[----:B------:R-:W-:Y:S01]  /*9350*/  FFMA R19, R49, R61, R19 ;  /* 0x0000003d31137223 */ /* 0x000fe20000000013 */
[----:B------:R-:W-:Y:S01]  /*9360*/  FMUL R23, R47, R23 ;  /* 0x000000172f177220 */ /* 0x000fe20000400000 */
[C---:B------:R-:W-:Y:S01]  /*9370*/  FFMA R20, R49.reuse, R62, R20 ;  /* 0x0000003e31147223 */ /* 0x040fe20000000014 */
[C---:B------:R-:W-:Y:S01]  /*9380*/  FFMA R21, R49.reuse, R63, R21 ;  /* 0x0000003f31157223 */ /* 0x040fe20000000015 */
[--C-:B------:R-:W-:Y:S02]  /*9390*/  HADD2.F32 R68, -RZ, R85.reuse.H0_H0 ;  /* 0x20000055ff447230 */ /* 0x100fe40000004100 */
[----:B------:R-:W-:Y:S01]  /*93a0*/  FFMA R22, R49, R64, R22 ;  /* 0x0000004031167223 */ /* 0x000fe20000000016 */
[----:B------:R-:W-:Y:S02]  /*93b0*/  HADD2.F32 R69, -RZ, R85.H1_H1 ;  /* 0x30000055ff457230 */ /* 0x000fe40000004100 */
[----:B------:R-:W-:Y:S01]  /*93c0*/  FMUL R3, R47, R26 ;  /* 0x0000001a2f037220 */ /* 0x000fe20000400000 */
[----:B------:R-:W-:Y:S01]  /*93d0*/  FFMA R23, R49, R65, R23 ;  /* 0x0000004131177223 */ /* 0x000fe20000000017 */
[----:B------:R-:W-:Y:S01]  /*93e0*/  FMUL R27, R47, R27 ;  /* 0x0000001b2f1b7220 */ /* 0x000fe20000400000 */
[C---:B------:R-:W-:Y:S01]  /*93f0*/  FFMA R0, R49.reuse, R66, R0 ;  /* 0x0000004231007223 */ /* 0x040fe20000000000 */
[----:B------:R-:W-:Y:S01]  /*9400*/  F2FP.F16.E4M3.UNPACK_B R87, R87.H1 ;  /* 0x00000057ff57723e */ /* 0x000fe200030006ff */
        /* <DEDUP_REMOVED lines=15> */
[----:B------:R-:W-:Y:S01]  /*9500*/  F2FP.SATFINITE.E4M3.F32.PACK_AB_MERGE_C R14, R15, R14, RZ ;  /* 0x0000000e0f0e723e */ /* 0x000fe200048070ff */
[----:B------:R-:W-:Y:S01]  /*9510*/  FFMA R28, R49, R74, R28 ;  /* 0x0000004a311c7223 */ /* 0x000fe2000000001c */
[----:B------:R-:W-:Y:S01]  /*9520*/  F2FP.SATFINITE.E4M3.F32.PACK_AB_MERGE_C R7, R19, R18, RZ ;  /* 0x000000121307723e */ /* 0x000fe200048070ff */
[C---:B------:R-:W-:Y:S01]  /*9530*/  FFMA R29, R49.reuse, R75, R29 ;  /* 0x0000004b311d7223 */ /* 0x040fe2000000001d */
[----:B------:R-:W-:Y:S01]  /*9540*/  FFMA R30, R49, R76, R30 ;  /* 0x0000004c311e7223 */ /* 0x000fe2000000001e */
[----:B------:R-:W-:Y:S01]  /*9550*/  F2FP.SATFINITE.E4M3.F32.PACK_AB_MERGE_C R22, R23, R22, RZ ;  /* 0x000000161716723e */ /* 0x000fe200048070ff */
[----:B------:R-:W-:Y:S01]  /*9560*/  FFMA R35, R49, R77, R35 ;  /* 0x0000004d31237223 */ /* 0x000fe20000000023 */
[----:B------:R-:W-:Y:S02]  /*9570*/  F2FP.SATFINITE.E4M3.F32.PACK_AB_MERGE_C R6, R13, R12, R14 ;  /* 0x0000000c0d06723e */ /* 0x000fe4000480700e */
[----:B------:R-:W-:Y:S02]  /*9580*/  F2FP.SATFINITE.E4M3.F32.PACK_AB_MERGE_C R7, R17, R16, R7 ;  /* 0x000000101107723e */ /* 0x000fe40004807007 */
[----:B------:R-:W-:Y:S02]  /*9590*/  F2FP.SATFINITE.E4M3.F32.PACK_AB_MERGE_C R20, R21, R20, R22 ;  /* 0x000000141514723e */ /* 0x000fe40004807016 */
[----:B------:R-:W-:Y:S01]  /*95a0*/  F2FP.SATFINITE.E4M3.F32.PACK_AB_MERGE_C R3, R27, R3, RZ ;  /* 0x000000031b03723e */ /* 0x000fe200048070ff */
[----:B------:R1:W-:Y:S01]  /*95b0*/  STS.128 [R100+UR49+0x5200], R4 ;  /* 0x0052000464007988 */ /* 0x0003e20008000c31 */
[----:B------:R-:W-:Y:S02]  /*95c0*/  F2FP.SATFINITE.E4M3.F32.PACK_AB_MERGE_C R22, R31, R26, RZ ;  /* 0x0000001a1f16723e */ /* 0x000fe400048070ff */
[----:B------:R-:W-:Y:S02]  /*95d0*/  F2FP.SATFINITE.E4M3.F32.PACK_AB_MERGE_C R23, R35, R30, RZ ;  /* 0x0000001e2317723e */ /* 0x000fe400048070ff */
[----:B------:R-:W-:Y:S02]  /*95e0*/  F2FP.SATFINITE.E4M3.F32.PACK_AB_MERGE_C R21, R2, R0, R3 ;  /* 0x000000000215723e */ /* 0x000fe40004807003 */
[----:B------:R-:W-:Y:S02]  /*95f0*/  F2FP.SATFINITE.E4M3.F32.PACK_AB_MERGE_C R22, R25, R24, R22 ;  /* 0x000000181916723e */ /* 0x000fe40004807016 */
[----:B------:R-:W-:Y:S02]  /*9600*/  F2FP.SATFINITE.E4M3.F32.PACK_AB_MERGE_C R23, R29, R28, R23 ;  /* 0x0000001c1d17723e */ /* 0x000fe40004807017 */
[----:B------:R-:W-:Y:S03]  /*9610*/  IADD3 R45, PT, PT, R45, 0x1, RZ ;  /* 0x000000012d2d7810 */ /* 0x000fe60007ffe0ff */
        /* <DEDUP_REMOVED lines=23> */
.L_x_141:
[----:B------:R-:W-:Y:S05]  /*9790*/  BSYNC.RECONVERGENT B0 ;  /* 0x0000000000007941 */ /* 0x000fea0003800200 */
.L_x_140:
[----:B------:R-:W-:Y:S01]  /*97a0*/  BAR.SYNC.DEFER_BLOCKING 0x1, 0x80 ;  /* 0x0042000000007b1d */ /* 0x000fe20000010000 */
[----:B------:R-:W-:Y:S01]  /*97b0*/  ISETP.NE.AND P2, PT, R110, RZ, PT ;  /* 0x000000ff6e00720c */ /* 0x000fe20003f45270 */
[----:B------:R-:W-:Y:S01]  /*97c0*/  IMAD.IADD R15, R43, 0x1, R94 ;  /* 0x000000012b0f7824 */ /* 0x000fe200078e025e */
[----:B------:R-:W-:Y:S01]  /*97d0*/  ISETP.NE.AND P0, PT, R112, 0x2, PT ;  /* 0x000000027000780c */ /* 0x000fe20003f05270 */
[----:B------:R-:W-:Y:S01]  /*97e0*/  IMAD.IADD R14, R44, 0x1, R95 ;  /* 0x000000012c0e7824 */ /* 0x000fe200078e025f */
[----:B------:R-:W-:Y:S02]  /*97f0*/  ISETP.NE.AND P1, PT, R45, 0x4, PT ;  /* 0x000000042d00780c */ /* 0x000fe40003f25270 */
[----:B------:R-:W-:Y:S02]  /*9800*/  SEL R2, RZ, 0x1, P0 ;  /* 0x00000001ff027807 */ /* 0x000fe40000000000 */
[----:B------:R-:W-:Y:S02]  /*9810*/  SEL R0, RZ, 0x1, P1 ;  /* 0x00000001ff007807 */ /* 0x000fe40000800000 */
[----:B------:R-:W-:Y:S02]  /*9820*/  LOP3.LUT R106, R106, R2, RZ, 0x3c, !PT ;  /* 0x000000026a6a7212 */ /* 0x000fe400078e3cff */
[----:B------:R-:W-:Y:S02]  /*9830*/  LOP3.LUT R107, R107, R0, RZ, 0x3c, !PT ;  /* 0x000000006b6b7212 */ /* 0x000fe400078e3cff */
[----:B------:R-:W-:Y:S02]  /*9840*/  @P2 R2UR UR36, R103 ;  /* 0x00000000672422ca */ /* 0x000fe400000e0000 */
[----:B------:R-:W-:Y:S02]  /*9850*/  SEL R112, R112, RZ, P0 ;  /* 0x000000ff70707207 */ /* 0x000fe40000000000 */
[----:B------:R-:W-:Y:S01]  /*9860*/  SEL R45, R45, RZ, P1 ;  /* 0x000000ff2d2d7207 */ /* 0x000fe20000800000 */
[----:B------:R-:W-:Y:S10]  /*9870*/  @P2 BRA `(.L_x_142) ;  /* 0xffffffb800fc2947 */ /* 0x000ff4000383ffff */
[----:B------:R-:W-:Y:S05]  /*9880*/  EXIT ;  /* 0x000000000000794d */ /* 0x000fea0003800000 */
.L_x_24:
[----:B--2---:R2:W4:Y:S02]  /*9890*/  SYNCS.PHASECHK.TRANS64.TRYWAIT P0, [R2+URZ+0x100], R3 ;  /* 0x00010003020075a7 */ /* 0x00452400080011ff */
[----:B----4-:R-:W-:Y:S05]  /*98a0*/  @!P0 NANOSLEEP.SYNCS 0x989680 ;  /* 0x009896800000895d */ /* 0x010fea0003900000 */
[----:B------:R-:W4:Y:S02]  /*98b0*/  @!P0 SYNCS.PHASECHK.TRANS64 P0, [R2+URZ+0x100], R3 ;  /* 0x00010003020085a7 */ /* 0x000f2400080010ff */
[----:B----4-:R-:W-:Y:S05]  /*98c0*/  @!P0 BRA `(.L_x_24) ;  /* 0xfffffffc00f08947 */ /* 0x010fea000383ffff */
[----:B------:R-:W-:Y:S05]  /*98d0*/  BRA `(.L_x_143) ;  /* 0xffffff7c00cc7947 */ /* 0x000fea000383ffff */
.L_x_27:
[----:B------:R-:W-:-:S07]  /*98e0*/  MOV R2, UR33 ;  /* 0x0000002100027c02 */ /* 0x000fce0008000f00 */
.L_x_144:
[----:B-1----:R1:W2:Y:S02]  /*98f0*/  SYNCS.PHASECHK.TRANS64.TRYWAIT P0, [R2+URZ+0x20], R4 ;  /* 0x00002004020075a7 */ /* 0x0022a400080011ff */
[----:B--2---:R-:W-:Y:S05]  /*9900*/  @!P0 NANOSLEEP.SYNCS 0x989680 ;  /* 0x009896800000895d */ /* 0x004fea0003900000 */
[----:B------:R-:W2:Y:S02]  /*9910*/  @!P0 SYNCS.PHASECHK.TRANS64 P0, [R2+URZ+0x20], R4 ;  /* 0x00002004020085a7 */ /* 0x000ea400080010ff */
[----:B--2---:R-:W-:Y:S05]  /*9920*/  @!P0 BRA `(.L_x_144) ;  /* 0xfffffffc00f08947 */ /* 0x004fea000383ffff */
[----:B------:R-:W-:Y:S05]  /*9930*/  BRA `(.L_x_26) ;  /* 0xffffff8000347947 */ /* 0x000fea000383ffff */
.L_x_34:
[----:B-1----:R-:W-:-:S07]  /*9940*/  MOV R2, UR17 ;  /* 0x0000001100027c02 */ /* 0x002fce0008000f00 */
.L_x_145:
[----:B-1----:R1:W2:Y:S02]  /*9950*/  SYNCS.PHASECHK.TRANS64.TRYWAIT P0, [R2+URZ+0x20], R4 ;  /* 0x00002004020075a7 */ /* 0x0022a400080011ff */
[----:B--2---:R-:W-:Y:S05]  /*9960*/  @!P0 NANOSLEEP.SYNCS 0x989680 ;  /* 0x009896800000895d */ /* 0x004fea0003900000 */
[----:B------:R-:W2:Y:S02]  /*9970*/  @!P0 SYNCS.PHASECHK.TRANS64 P0, [R2+URZ+0x20], R4 ;  /* 0x00002004020085a7 */ /* 0x000ea400080010ff */
[----:B--2---:R-:W-:Y:S05]  /*9980*/  @!P0 BRA `(.L_x_145) ;  /* 0xfffffffc00f08947 */ /* 0x004fea000383ffff */
[----:B------:R-:W-:Y:S05]  /*9990*/  BRA `(.L_x_33) ;  /* 0xffffff8000f07947 */ /* 0x000fea000383ffff */
.L_x_39:
[----:B-1----:R1:W2:Y:S02]  /*99a0*/  SYNCS.PHASECHK.TRANS64.TRYWAIT P0, [R2+URZ+0x90], R3 ;  /* 0x00009003020075a7 */ /* 0x0022a400080011ff */
[----:B--2---:R-:W-:Y:S05]  /*99b0*/  @!P0 NANOSLEEP.SYNCS 0x989680 ;  /* 0x009896800000895d */ /* 0x004fea0003900000 */
[----:B------:R-:W2:Y:S02]  /*99c0*/  @!P0 SYNCS.PHASECHK.TRANS64 P0, [R2+URZ+0x90], R3 ;  /* 0x00009003020085a7 */ /* 0x000ea400080010ff */
[----:B--2---:R-:W-:Y:S05]  /*99d0*/  @!P0 BRA `(.L_x_39) ;  /* 0xfffffffc00f08947 */ /* 0x004fea000383ffff */
[----:B------:R-:W-:Y:S05]  /*99e0*/  BRA `(.L_x_146) ;  /* 0xffffff8400947947 */ /* 0x000fea000383ffff */
.L_x_43:
[----:B---3--:R-:W-:-:S07]  /*99f0*/  MOV R0, UR4 ;  /* 0x0000000400007c02 */ /* 0x008fce0008000f00 */
.L_x_147:
[----:B-1----:R1:W2:Y:S02]  /*9a00*/  SYNCS.PHASECHK.TRANS64.TRYWAIT P0, [R0+URZ], R2 ;  /* 0x00000002000075a7 */ /* 0x0022a400080011ff */
[----:B--2---:R-:W-:Y:S05]  /*9a10*/  @!P0 NANOSLEEP.SYNCS 0x989680 ;  /* 0x009896800000895d */ /* 0x004fea0003900000 */
[----:B------:R-:W2:Y:S02]  /*9a20*/  @!P0 SYNCS.PHASECHK.TRANS64 P0, [R0+URZ], R2 ;  /* 0x00000002000085a7 */ /* 0x000ea400080010ff */
[----:B--2---:R-:W-:Y:S05]  /*9a30*/  @!P0 BRA `(.L_x_147) ;  /* 0xfffffffc00f08947 */ /* 0x004fea000383ffff */
[----:B------:R-:W-:Y:S05]  /*9a40*/  BRA `(.L_x_148) ;  /* 0xffffff8c00047947 */ /* 0x000fea000383ffff */
.L_x_44:
[----:B---3--:R-:W-:-:S07]  /*9a50*/  MOV R0, UR4 ;  /* 0x0000000400007c02 */ /* 0x008fce0008000f00 */
.L_x_149:
[----:B-1----:R1:W2:Y:S02]  /*9a60*/  SYNCS.PHASECHK.TRANS64.TRYWAIT P0, [R0+URZ], R3 ;  /* 0x00000003000075a7 */ /* 0x0022a400080011ff */
[----:B--2---:R-:W-:Y:S05]  /*9a70*/  @!P0 NANOSLEEP.SYNCS 0x989680 ;  /* 0x009896800000895d */ /* 0x004fea0003900000 */
[----:B------:R-:W2:Y:S02]  /*9a80*/  @!P0 SYNCS.PHASECHK.TRANS64 P0, [R0+URZ], R3 ;  /* 0x00000003000085a7 */ /* 0x000ea400080010ff */
[----:B--2---:R-:W-:Y:S05]  /*9a90*/  @!P0 BRA `(.L_x_149) ;  /* 0xfffffffc00f08947 */ /* 0x004fea000383ffff */
[----:B------:R-:W-:Y:S05]  /*9aa0*/  BRA `(.L_x_150) ;  /* 0xffffff8c00107947 */ /* 0x000fea000383ffff */
.L_x_45:
[----:B---3--:R-:W-:-:S07]  /*9ab0*/  MOV R0, UR4 ;  /* 0x0000000400007c02 */ /* 0x008fce0008000f00 */
.L_x_151:
[----:B-1----:R1:W2:Y:S02]  /*9ac0*/  SYNCS.PHASECHK.TRANS64.TRYWAIT P0, [R0+URZ], R3 ;  /* 0x00000003000075a7 */ /* 0x0022a400080011ff */
[----:B--2---:R-:W-:Y:S05]  /*9ad0*/  @!P0 NANOSLEEP.SYNCS 0x989680 ;  /* 0x009896800000895d */ /* 0x004fea0003900000 */
[----:B------:R-:W2:Y:S02]  /*9ae0*/  @!P0 SYNCS.PHASECHK.TRANS64 P0, [R0+URZ], R3 ;  /* 0x00000003000085a7 */ /* 0x000ea400080010ff */
[----:B--2---:R-:W-:Y:S05]  /*9af0*/  @!P0 BRA `(.L_x_151) ;  /* 0xfffffffc00f08947 */ /* 0x004fea000383ffff */
[----:B------:R-:W-:Y:S05]  /*9b00*/  BRA `(.L_x_152) ;  /* 0xffffff8c001c7947 */ /* 0x000fea000383ffff */
.L_x_48:
[----:B-1----:R1:W2:Y:S02]  /*9b10*/  SYNCS.PHASECHK.TRANS64.TRYWAIT P0, [R0+URZ+0xf0], R4 ;  /* 0x0000f004000075a7 */ /* 0x0022a400080011ff */
[----:B--2---:R-:W-:Y:S05]  /*9b20*/  @!P0 NANOSLEEP.SYNCS 0x989680 ;  /* 0x009896800000895d */ /* 0x004fea0003900000 */
[----:B------:R-:W2:Y:S02]  /*9b30*/  @!P0 SYNCS.PHASECHK.TRANS64 P0, [R0+URZ+0xf0], R4 ;  /* 0x0000f004000085a7 */ /* 0x000ea400080010ff */
[----:B--2---:R-:W-:Y:S05]  /*9b40*/  @!P0 BRA `(.L_x_48) ;  /* 0xfffffffc00f08947 */ /* 0x004fea000383ffff */
[----:B------:R-:W-:Y:S05]  /*9b50*/  BRA `(.L_x_153) ;  /* 0xffffff8c007c7947 */ /* 0x000fea000383ffff */
.L_x_49:
[----:B------:R-:W-:-:S07]  /*9b60*/  MOV R0, UR5 ;  /* 0x0000000500007c02 */ /* 0x000fce0008000f00 */
.L_x_154:
[----:B-1----:R1:W2:Y:S02]  /*9b70*/  SYNCS.PHASECHK.TRANS64.TRYWAIT P0, [R0+URZ+0xa0], R5 ;  /* 0x0000a005000075a7 */ /* 0x0022a400080011ff */
[----:B--2---:R-:W-:Y:S05]  /*9b80*/  @!P0 NANOSLEEP.SYNCS 0x989680 ;  /* 0x009896800000895d */ /* 0x004fea0003900000 */
[----:B------:R-:W2:Y:S02]  /*9b90*/  @!P0 SYNCS.PHASECHK.TRANS64 P0, [R0+URZ+0xa0], R5 ;  /* 0x0000a005000085a7 */ /* 0x000ea400080010ff */
[----:B--2---:R-:W-:Y:S05]  /*9ba0*/  @!P0 BRA `(.L_x_154) ;  /* 0xfffffffc00f08947 */ /* 0x004fea000383ffff */
[----:B------:R-:W-:Y:S05]  /*9bb0*/  BRA `(.L_x_155) ;  /* 0xffffff8c008c7947 */ /* 0x000fea000383ffff */
.L_x_50:
[----:B-1----:R1:W2:Y:S02]  /*9bc0*/  SYNCS.PHASECHK.TRANS64.TRYWAIT P1, [R0+URZ+0x90], R4 ;  /* 0x00009004000075a7 */ /* 0x0022a400080211ff */
[----:B--2---:R-:W-:Y:S05]  /*9bd0*/  @!P1 NANOSLEEP.SYNCS 0x989680 ;  /* 0x009896800000995d */ /* 0x004fea0003900000 */
[----:B------:R-:W2:Y:S02]  /*9be0*/  @!P1 SYNCS.PHASECHK.TRANS64 P1, [R0+URZ+0x90], R4 ;  /* 0x00009004000095a7 */ /* 0x000ea400080210ff */
[----:B--2---:R-:W-:Y:S05]  /*9bf0*/  @!P1 BRA `(.L_x_50) ;  /* 0xfffffffc00f09947 */ /* 0x004fea000383ffff */
[----:B------:R-:W-:Y:S05]  /*9c00*/  BRA `(.L_x_156) ;  /* 0xffffff8c00bc7947 */ /* 0x000fea000383ffff */
.L_x_53:
[----:B------:R-:W-:-:S07]  /*9c10*/  MOV R0, UR5 ;  /* 0x0000000500007c02 */ /* 0x000fce0008000f00 */
.L_x_157:
[----:B-1----:R1:W2:Y:S02]  /*9c20*/  SYNCS.PHASECHK.TRANS64.TRYWAIT P0, [R0+URZ+0xa0], R2 ;  /* 0x0000a002000075a7 */ /* 0x0022a400080011ff */
[----:B--2---:R-:W-:Y:S05]  /*9c30*/  @!P0 NANOSLEEP.SYNCS 0x989680 ;  /* 0x009896800000895d */ /* 0x004fea0003900000 */
[----:B------:R-:W2:Y:S02]  /*9c40*/  @!P0 SYNCS.PHASECHK.TRANS64 P0, [R0+URZ+0xa0], R2 ;  /* 0x0000a002000085a7 */ /* 0x000ea400080010ff */
[----:B--2---:R-:W-:Y:S05]  /*9c50*/  @!P0 BRA `(.L_x_157) ;  /* 0xfffffffc00f08947 */ /* 0x004fea000383ffff */
[----:B------:R-:W-:Y:S05]  /*9c60*/  BRA `(.L_x_52) ;  /* 0xffffff9000107947 */ /* 0x000fea000383ffff */
.L_x_62:
[----:B-1----:R-:W-:-:S04]  /*9c70*/  MOV R4, UR6 ;  /* 0x0000000600047c02 */ /* 0x002fc80008000f00 */
[----:B------:R1:W2:Y:S03]  /*9c80*/  SYNCS.PHASECHK.TRANS64.TRYWAIT P0, [R4+URZ+0x8], R5 ;  /* 0x00000805040075a7 */ /* 0x0002a600080011ff */
[----:B--2---:R-:W-:Y:S05]  /*9c90*/  @!P0 NANOSLEEP.SYNCS 0x989680 ;  /* 0x009896800000895d */ /* 0x004fea0003900000 */
[----:B------:R-:W2:Y:S02]  /*9ca0*/  @!P0 SYNCS.PHASECHK.TRANS64 P0, [R4+URZ+0x8], R5 ;  /* 0x00000805040085a7 */ /* 0x000ea400080010ff */
[----:B--2---:R-:W-:Y:S05]  /*9cb0*/  @!P0 BRA `(.L_x_62) ;  /* 0xfffffffc00ec8947 */ /* 0x004fea000383ffff */
[----:B------:R-:W-:Y:S05]  /*9cc0*/  BRA `(.L_x_61) ;  /* 0xffffff9000c47947 */ /* 0x000fea000383ffff */
.L_x_64:
[----:B------:R-:W-:Y:S01]  /*9cd0*/  BSSY B0, `(.L_x_158) ;  /* 0x0000006000007945 */ /* 0x000fe20003800000 */
[----:B------:R-:W-:-:S07]  /*9ce0*/  MOV R15, 0xffffffff ;  /* 0xffffffff000f7802 */ /* 0x000fce0000000f00 */
[----:B-1---5:R-:W-:Y:S05]  /*9cf0*/  WARPSYNC.COLLECTIVE R15, `(.L_x_159) ;  /* 0x000000000f0c7348 */ /* 0x022fea0003c00000 */
[----:B------:R-:W-:Y:S02]  /*9d00*/  ELECT P6, UR79, PT ;  /* 0x00000000004f782f */ /* 0x000fe400038c0000 */
[----:B------:R-:W-:Y:S01]  /*9d10*/  MOV R14, UR79 ;  /* 0x0000004f000e7c02 */ /* 0x000fe20008000f00 */
[----:B-1---5:R-:W-:Y:S10]  /*9d20*/  ENDCOLLECTIVE ;  /* 0x000000000000791b */ /* 0x022ff40003800000 */
.L_x_159:
[----:B------:R-:W-:Y:S05]  /*9d30*/  BSYNC B0 ;  /* 0x0000000000007941 */ /* 0x000fea0003800000 */
.L_x_158:
[----:B------:R-:W-:Y:S05]  /*9d40*/  BRA `(.L_x_160) ;  /* 0xffffff9000f47947 */ /* 0x000fea000383ffff */
.L_x_66:
[----:B-1----:R-:W-:-:S04]  /*9d50*/  MOV R2, UR6 ;  /* 0x0000000600027c02 */ /* 0x002fc80008000f00 */
[----:B------:R1:W2:Y:S03]  /*9d60*/  SYNCS.PHASECHK.TRANS64.TRYWAIT P0, [R2+URZ+0x8], R3 ;  /* 0x00000803020075a7 */ /* 0x0002a600080011ff */
[----:B--2---:R-:W-:Y:S05]  /*9d70*/  @!P0 NANOSLEEP.SYNCS 0x989680 ;  /* 0x009896800000895d */ /* 0x004fea0003900000 */
[----:B------:R-:W2:Y:S02]  /*9d80*/  @!P0 SYNCS.PHASECHK.TRANS64 P0, [R2+URZ+0x8], R3 ;  /* 0x00000803020085a7 */ /* 0x000ea400080010ff */
[----:B--2---:R-:W-:Y:S05]  /*9d90*/  @!P0 BRA `(.L_x_66) ;  /* 0xfffffffc00ec8947 */ /* 0x004fea000383ffff */
[----:B------:R-:W-:Y:S05]  /*9da0*/  BRA `(.L_x_65) ;  /* 0xffffff9000f87947 */ /* 0x000fea000383ffff */
.L_x_67:
[----:B-1----:R1:W2:Y:S02]  /*9db0*/  SYNCS.PHASECHK.TRANS64.TRYWAIT P0, [R0+URZ+0x90], R4 ;  /* 0x00009004000075a7 */ /* 0x0022a400080011ff */
[----:B--2---:R-:W-:Y:S05]  /*9dc0*/  @!P0 NANOSLEEP.SYNCS 0x989680 ;  /* 0x009896800000895d */ /* 0x004fea0003900000 */
[----:B------:R-:W2:Y:S02]  /*9dd0*/  @!P0 SYNCS.PHASECHK.TRANS64 P0, [R0+URZ+0x90], R4 ;  /* 0x00009004000085a7 */ /* 0x000ea400080010ff */
[----:B--2---:R-:W-:Y:S05]  /*9de0*/  @!P0 BRA `(.L_x_67) ;  /* 0xfffffffc00f08947 */ /* 0x004fea000383ffff */
[----:B------:R-:W-:Y:S05]  /*9df0*/  BRA `(.L_x_161) ;  /* 0xffffff9400cc7947 */ /* 0x000fea000383ffff */
.L_x_69:
[----:B------:R-:W-:-:S07]  /*9e00*/  MOV R0, UR11 ;  /* 0x0000000b00007c02 */ /* 0x000fce0008000f00 */
.L_x_162:
[----:B-1----:R1:W2:Y:S02]  /*9e10*/  SYNCS.PHASECHK.TRANS64.TRYWAIT P0, [R0+URZ+0xd0], R4 ;  /* 0x0000d004000075a7 */ /* 0x0022a400080011ff */
[----:B--2---:R-:W-:Y:S05]  /*9e20*/  @!P0 NANOSLEEP.SYNCS 0x989680 ;  /* 0x009896800000895d */ /* 0x004fea0003900000 */
[----:B------:R-:W2:Y:S02]  /*9e30*/  @!P0 SYNCS.PHASECHK.TRANS64 P0, [R0+URZ+0xd0], R4 ;  /* 0x0000d004000085a7 */ /* 0x000ea400080010ff */
[----:B--2---:R-:W-:Y:S05]  /*9e40*/  @!P0 BRA `(.L_x_162) ;  /* 0xfffffffc00f08947 */ /* 0x004fea000383ffff */
[----:B------:R-:W-:Y:S05]  /*9e50*/  BRA `(.L_x_163) ;  /* 0xffffff9800147947 */ /* 0x000fea000383ffff */
.L_x_72:
[----:B------:R-:W-:Y:S07]  /*9e60*/  MOV R0, UR9 ;  /* 0x0000000900007c02 */ /* 0x000fee0008000f00 */
.L_x_164:
[----:B-1----:R1:W2:Y:S02]  /*9e70*/  SYNCS.PHASECHK.TRANS64.TRYWAIT P0, [R0+URZ], R4 ;  /* 0x00000004000075a7 */ /* 0x0022a400080011ff */
[----:B--2---:R-:W-:Y:S05]  /*9e80*/  @!P0 NANOSLEEP.SYNCS 0x989680 ;  /* 0x009896800000895d */ /* 0x004fea0003900000 */
[----:B------:R-:W2:Y:S02]  /*9e90*/  @!P0 SYNCS.PHASECHK.TRANS64 P0, [R0+URZ], R4 ;  /* 0x00000004000085a7 */ /* 0x000ea400080010ff */
[----:B--2---:R-:W-:Y:S05]  /*9ea0*/  @!P0 BRA `(.L_x_164) ;  /* 0xfffffffc00f08947 */ /* 0x004fea000383ffff */
[----:B------:R-:W-:Y:S05]  /*9eb0*/  BRA `(.L_x_71) ;  /* 0xffffff98002c7947 */ /* 0x000fea000383ffff */
.L_x_76:
[----:B-1----:R-:W-:-:S07]  /*9ec0*/  MOV R0, UR7 ;  /* 0x0000000700007c02 */ /* 0x002fce0008000f00 */
.L_x_165:
[----:B-1----:R1:W2:Y:S02]  /*9ed0*/  SYNCS.PHASECHK.TRANS64.TRYWAIT P0, [R0+URZ], R2 ;  /* 0x00000002000075a7 */ /* 0x0022a400080011ff */
[----:B--2---:R-:W-:Y:S05]  /*9ee0*/  @!P0 NANOSLEEP.SYNCS 0x989680 ;  /* 0x009896800000895d */ /* 0x004fea0003900000 */
[----:B------:R-:W2:Y:S02]  /*9ef0*/  @!P0 SYNCS.PHASECHK.TRANS64 P0, [R0+URZ], R2 ;  /* 0x00000002000085a7 */ /* 0x000ea400080010ff */
[----:B--2---:R-:W-:Y:S05]  /*9f00*/  @!P0 BRA `(.L_x_165) ;  /* 0xfffffffc00f08947 */ /* 0x004fea000383ffff */
[----:B------:R-:W-:Y:S05]  /*9f10*/  BRA `(.L_x_166) ;  /* 0xffffff9800e47947 */ /* 0x000fea000383ffff */
.L_x_77:
[----:B------:R-:W-:-:S07]  /*9f20*/  MOV R0, UR7 ;  /* 0x0000000700007c02 */ /* 0x000fce0008000f00 */
.L_x_167:
[----:B-1----:R1:W2:Y:S02]  /*9f30*/  SYNCS.PHASECHK.TRANS64.TRYWAIT P0, [R0+URZ], R3 ;  /* 0x00000003000075a7 */ /* 0x0022a400080011ff */
[----:B--2---:R-:W-:Y:S05]  /*9f40*/  @!P0 NANOSLEEP.SYNCS 0x989680 ;  /* 0x009896800000895d */ /* 0x004fea0003900000 */
[----:B------:R-:W2:Y:S02]  /*9f50*/  @!P0 SYNCS.PHASECHK.TRANS64 P0, [R0+URZ], R3 ;  /* 0x00000003000085a7 */ /* 0x000ea400080010ff */
[----:B--2---:R-:W-:Y:S05]  /*9f60*/  @!P0 BRA `(.L_x_167) ;  /* 0xfffffffc00f08947 */ /* 0x004fea000383ffff */
[----:B------:R-:W-:Y:S05]  /*9f70*/  BRA `(.L_x_168) ;  /* 0xffffff9800f07947 */ /* 0x000fea000383ffff */
.L_x_78:
[----:B------:R-:W-:-:S07]  /*9f80*/  MOV R0, UR7 ;  /* 0x0000000700007c02 */ /* 0x000fce0008000f00 */
.L_x_169:
[----:B-1----:R1:W2:Y:S02]  /*9f90*/  SYNCS.PHASECHK.TRANS64.TRYWAIT P0, [R0+URZ], R3 ;  /* 0x00000003000075a7 */ /* 0x0022a400080011ff */
[----:B--2---:R-:W-:Y:S05]  /*9fa0*/  @!P0 NANOSLEEP.SYNCS 0x989680 ;  /* 0x009896800000895d */ /* 0x004fea0003900000 */
[----:B------:R-:W2:Y:S02]  /*9fb0*/  @!P0 SYNCS.PHASECHK.TRANS64 P0, [R0+URZ], R3 ;  /* 0x00000003000085a7 */ /* 0x000ea400080010ff */
[----:B--2---:R-:W-:Y:S05]  /*9fc0*/  @!P0 BRA `(.L_x_169) ;  /* 0xfffffffc00f08947 */ /* 0x004fea000383ffff */
[----:B------:R-:W-:Y:S05]  /*9fd0*/  BRA `(.L_x_170) ;  /* 0xffffff9800fc7947 */ /* 0x000fea000383ffff */
.L_x_81:
[----:B------:R-:W-:-:S07]  /*9fe0*/  MOV R0, UR8 ;  /* 0x0000000800007c02 */ /* 0x000fce0008000f00 */
.L_x_171:
[----:B-1----:R1:W2:Y:S02]  /*9ff0*/  SYNCS.PHASECHK.TRANS64.TRYWAIT P1, [R0+URZ+0x110], R2 ;  /* 0x00011002000075a7 */ /* 0x0022a400080211ff */
[----:B--2---:R-:W-:Y:S05]  /*a000*/  @!P1 NANOSLEEP.SYNCS 0x989680 ;  /* 0x009896800000995d */ /* 0x004fea0003900000 */
[----:B------:R-:W2:Y:S02]  /*a010*/  @!P1 SYNCS.PHASECHK.TRANS64 P1, [R0+URZ+0x110], R2 ;  /* 0x00011002000095a7 */ /* 0x000ea400080210ff */
[----:B--2---:R-:W-:Y:S05]  /*a020*/  @!P1 BRA `(.L_x_171) ;  /* 0xfffffffc00f09947 */ /* 0x004fea000383ffff */
[----:B------:R-:W-:Y:S05]  /*a030*/  BRA `(.L_x_172) ;  /* 0xffffff9c00487947 */ /* 0x000fea000383ffff */
.L_x_86:
[----:B--2---:R2:W4:Y:S02]  /*a040*/  SYNCS.PHASECHK.TRANS64.TRYWAIT P0, [R0+URZ+0x90], R2 ;  /* 0x00009002000075a7 */ /* 0x00452400080011ff */
[----:B----4-:R-:W-:Y:S05]  /*a050*/  @!P0 NANOSLEEP.SYNCS 0x989680 ;  /* 0x009896800000895d */ /* 0x010fea0003900000 */
[----:B------:R-:W4:Y:S02]  /*a060*/  @!P0 SYNCS.PHASECHK.TRANS64 P0, [R0+URZ+0x90], R2 ;  /* 0x00009002000085a7 */ /* 0x000f2400080010ff */
[----:B----4-:R-:W-:Y:S05]  /*a070*/  @!P0 BRA `(.L_x_86) ;  /* 0xfffffffc00f08947 */ /* 0x010fea000383ffff */
[----:B------:R-:W-:Y:S05]  /*a080*/  BRA `(.L_x_173) ;  /* 0xffffffa0005c7947 */ /* 0x000fea000383ffff */
.L_x_89:
[----:B------:R-:W-:Y:S07]  /*a090*/  MOV R0, UR7 ;  /* 0x0000000700007c02 */ /* 0x000fee0008000f00 */
.L_x_174:
[----:B--2---:R2:W4:Y:S02]  /*a0a0*/  SYNCS.PHASECHK.TRANS64.TRYWAIT P0, [R0+URZ+0x88], R2 ;  /* 0x00008802000075a7 */ /* 0x00452400080011ff */
[----:B----4-:R-:W-:Y:S05]  /*a0b0*/  @!P0 NANOSLEEP.SYNCS 0x989680 ;  /* 0x009896800000895d */ /* 0x010fea0003900000 */
[----:B------:R-:W4:Y:S02]  /*a0c0*/  @!P0 SYNCS.PHASECHK.TRANS64 P0, [R0+URZ+0x88], R2 ;  /* 0x00008802000085a7 */ /* 0x000f2400080010ff */
[----:B----4-:R-:W-:Y:S05]  /*a0d0*/  @!P0 BRA `(.L_x_174) ;  /* 0xfffffffc00f08947 */ /* 0x010fea000383ffff */
[----:B------:R-:W-:Y:S05]  /*a0e0*/  BRA `(.L_x_88) ;  /* 0xffffffa4003c7947 */ /* 0x000fea000383ffff */
.L_x_92:
[----:B------:R-:W-:Y:S07]  /*a0f0*/  MOV R0, UR7 ;  /* 0x0000000700007c02 */ /* 0x000fee0008000f00 */
.L_x_175:
[----:B-1----:R1:W2:Y:S02]  /*a100*/  SYNCS.PHASECHK.TRANS64.TRYWAIT P0, [R0+URZ+0x60], R14 ;  /* 0x0000600e000075a7 */ /* 0x0022a400080011ff */
[----:B--2---:R-:W-:Y:S05]  /*a110*/  @!P0 NANOSLEEP.SYNCS 0x989680 ;  /* 0x009896800000895d */ /* 0x004fea0003900000 */
[----:B------:R-:W2:Y:S02]  /*a120*/  @!P0 SYNCS.PHASECHK.TRANS64 P0, [R0+URZ+0x60], R14 ;  /* 0x0000600e000085a7 */ /* 0x000ea400080010ff */
[----:B--2---:R-:W-:Y:S05]  /*a130*/  @!P0 BRA `(.L_x_175) ;  /* 0xfffffffc00f08947 */ /* 0x004fea000383ffff */
[----:B------:R-:W-:Y:S05]  /*a140*/  BRA `(.L_x_176) ;  /* 0xffffffa400b47947 */ /* 0x000fea000383ffff */
.L_x_93:
[----:B------:R-:W-:Y:S07]  /*a150*/  MOV R0, UR7 ;  /* 0x0000000700007c02 */ /* 0x000fee0008000f00 */
.L_x_177:
[----:B-1----:R1:W2:Y:S02]  /*a160*/  SYNCS.PHASECHK.TRANS64.TRYWAIT P0, [R0+URZ+0x68], R14 ;  /* 0x0000680e000075a7 */ /* 0x0022a400080011ff */
[----:B--2---:R-:W-:Y:S05]  /*a170*/  @!P0 NANOSLEEP.SYNCS 0x989680 ;  /* 0x009896800000895d */ /* 0x004fea0003900000 */
[----:B------:R-:W2:Y:S02]  /*a180*/  @!P0 SYNCS.PHASECHK.TRANS64 P0, [R0+URZ+0x68], R14 ;  /* 0x0000680e000085a7 */ /* 0x000ea400080010ff */
[----:B--2---:R-:W-:Y:S05]  /*a190*/  @!P0 BRA `(.L_x_177) ;  /* 0xfffffffc00f08947 */ /* 0x004fea000383ffff */
[----:B------:R-:W-:Y:S05]  /*a1a0*/  BRA `(.L_x_178) ;  /* 0xffffffa8000c7947 */ /* 0x000fea000383ffff */
.L_x_94:
[----:B------:R-:W-:Y:S07]  /*a1b0*/  MOV R0, UR7 ;  /* 0x0000000700007c02 */ /* 0x000fee0008000f00 */
.L_x_179:
[----:B-1----:R1:W2:Y:S02]  /*a1c0*/  SYNCS.PHASECHK.TRANS64.TRYWAIT P0, [R0+URZ+0x70], R14 ;  /* 0x0000700e000075a7 */ /* 0x0022a400080011ff */
[----:B--2---:R-:W-:Y:S05]  /*a1d0*/  @!P0 NANOSLEEP.SYNCS 0x989680 ;  /* 0x009896800000895d */ /* 0x004fea0003900000 */
[----:B------:R-:W2:Y:S02]  /*a1e0*/  @!P0 SYNCS.PHASECHK.TRANS64 P0, [R0+URZ+0x70], R14 ;  /* 0x0000700e000085a7 */ /* 0x000ea400080010ff */
[----:B--2---:R-:W-:Y:S05]  /*a1f0*/  @!P0 BRA `(.L_x_179) ;  /* 0xfffffffc00f08947 */ /* 0x004fea000383ffff */
[----:B------:R-:W-:Y:S05]  /*a200*/  BRA `(.L_x_180) ;  /* 0xffffffa800687947 */ /* 0x000fea000383ffff */
.L_x_95:
[----:B------:R-:W-:Y:S07]  /*a210*/  MOV R0, UR7 ;  /* 0x0000000700007c02 */ /* 0x000fee0008000f00 */
.L_x_181:
[----:B-1----:R1:W2:Y:S02]  /*a220*/  SYNCS.PHASECHK.TRANS64.TRYWAIT P0, [R0+URZ+0x78], R14 ;  /* 0x0000780e000075a7 */ /* 0x0022a400080011ff */
[----:B--2---:R-:W-:Y:S05]  /*a230*/  @!P0 NANOSLEEP.SYNCS 0x989680 ;  /* 0x009896800000895d */ /* 0x004fea0003900000 */
[----:B------:R-:W2:Y:S02]  /*a240*/  @!P0 SYNCS.PHASECHK.TRANS64 P0, [R0+URZ+0x78], R14 ;  /* 0x0000780e000085a7 */ /* 0x000ea400080010ff */
[----:B--2---:R-:W-:Y:S05]  /*a250*/  @!P0 BRA `(.L_x_181) ;  /* 0xfffffffc00f08947 */ /* 0x004fea000383ffff */
[----:B------:R-:W-:Y:S05]  /*a260*/  BRA `(.L_x_182) ;  /* 0xffffffac00087947 */ /* 0x000fea000383ffff */
.L_x_97:
[----:B------:R-:W-:-:S07]  /*a270*/  MOV R0, UR7 ;  /* 0x0000000700007c02 */ /* 0x000fce0008000f00 */
.L_x_183:
[----:B-1----:R1:W4:Y:S02]  /*a280*/  SYNCS.PHASECHK.TRANS64.TRYWAIT P0, [R0+URZ+0x60], R2 ;  /* 0x00006002000075a7 */ /* 0x00232400080011ff */
[----:B----4-:R-:W-:Y:S05]  /*a290*/  @!P0 NANOSLEEP.SYNCS 0x989680 ;  /* 0x009896800000895d */ /* 0x010fea0003900000 */
[----:B------:R-:W4:Y:S02]  /*a2a0*/  @!P0 SYNCS.PHASECHK.TRANS64 P0, [R0+URZ+0x60], R2 ;  /* 0x00006002000085a7 */ /* 0x000f2400080010ff */
[----:B----4-:R-:W-:Y:S05]  /*a2b0*/  @!P0 BRA `(.L_x_183) ;  /* 0xfffffffc00f08947 */ /* 0x010fea000383ffff */
[----:B------:R-:W-:Y:S05]  /*a2c0*/  BRA `(.L_x_184) ;  /* 0xffffffac00907947 */ /* 0x000fea000383ffff */
.L_x_98:
[----:B-1----:R-:W-:-:S07]  /*a2d0*/  MOV R0, UR7 ;  /* 0x0000000700007c02 */ /* 0x002fce0008000f00 */
.L_x_185:
[----:B-1----:R1:W4:Y:S02]  /*a2e0*/  SYNCS.PHASECHK.TRANS64.TRYWAIT P0, [R0+URZ+0x68], R2 ;  /* 0x00006802000075a7 */ /* 0x00232400080011ff */
[----:B----4-:R-:W-:Y:S05]  /*a2f0*/  @!P0 NANOSLEEP.SYNCS 0x989680 ;  /* 0x009896800000895d */ /* 0x010fea0003900000 */
[----:B------:R-:W4:Y:S02]  /*a300*/  @!P0 SYNCS.PHASECHK.TRANS64 P0, [R0+URZ+0x68], R2 ;  /* 0x00006802000085a7 */ /* 0x000f2400080010ff */
[----:B----4-:R-:W-:Y:S05]  /*a310*/  @!P0 BRA `(.L_x_185) ;  /* 0xfffffffc00f08947 */ /* 0x010fea000383ffff */
[----:B------:R-:W-:Y:S05]  /*a320*/  BRA `(.L_x_186) ;  /* 0xffffffac00807947 */ /* 0x000fea000383ffff */
.L_x_99:
[----:B-1----:R-:W-:-:S07]  /*a330*/  MOV R0, UR7 ;  /* 0x0000000700007c02 */ /* 0x002fce0008000f00 */
.L_x_187:
[----:B-1----:R1:W4:Y:S02]  /*a340*/  SYNCS.PHASECHK.TRANS64.TRYWAIT P0, [R0+URZ+0x70], R2 ;  /* 0x00007002000075a7 */ /* 0x00232400080011ff */
[----:B----4-:R-:W-:Y:S05]  /*a350*/  @!P0 NANOSLEEP.SYNCS 0x989680 ;  /* 0x009896800000895d */ /* 0x010fea0003900000 */
[----:B------:R-:W4:Y:S02]  /*a360*/  @!P0 SYNCS.PHASECHK.TRANS64 P0, [R0+URZ+0x70], R2 ;  /* 0x00007002000085a7 */ /* 0x000f2400080010ff */
[----:B----4-:R-:W-:Y:S05]  /*a370*/  @!P0 BRA `(.L_x_187) ;  /* 0xfffffffc00f08947 */ /* 0x010fea000383ffff */
[----:B------:R-:W-:Y:S05]  /*a380*/  BRA `(.L_x_188) ;  /* 0xffffffac00707947 */ /* 0x000fea000383ffff */
.L_x_101:
[----:B--2---:R2:W3:Y:S02]  /*a390*/  SYNCS.PHASECHK.TRANS64.TRYWAIT P0, [R0+URZ+0x90], R2 ;  /* 0x00009002000075a7 */ /* 0x0044e400080011ff */
[----:B---3--:R-:W-:Y:S05]  /*a3a0*/  @!P0 NANOSLEEP.SYNCS 0x989680 ;  /* 0x009896800000895d */ /* 0x008fea0003900000 */
[----:B------:R-:W3:Y:S02]  /*a3b0*/  @!P0 SYNCS.PHASECHK.TRANS64 P0, [R0+URZ+0x90], R2 ;  /* 0x00009002000085a7 */ /* 0x000ee400080010ff */
[----:B---3--:R-:W-:Y:S05]  /*a3c0*/  @!P0 BRA `(.L_x_101) ;  /* 0xfffffffc00f08947 */ /* 0x008fea000383ffff */
[----:B------:R-:W-:Y:S05]  /*a3d0*/  BRA `(.L_x_189) ;  /* 0xffffffb000387947 */ /* 0x000fea000383ffff */
.L_x_112:
[----:B-1----:R1:W2:Y:S02]  /*a3e0*/  SYNCS.PHASECHK.TRANS64.TRYWAIT P1, [R3+URZ+0x40], R0 ;  /* 0x00004000030075a7 */ /* 0x0022a400080211ff */
[----:B--2---:R-:W-:Y:S05]  /*a3f0*/  @!P1 NANOSLEEP.SYNCS 0x989680 ;  /* 0x009896800000995d */ /* 0x004fea0003900000 */
[----:B------:R-:W2:Y:S02]  /*a400*/  @!P1 SYNCS.PHASECHK.TRANS64 P1, [R3+URZ+0x40], R0 ;  /* 0x00004000030095a7 */ /* 0x000ea400080210ff */
[----:B--2---:R-:W-:Y:S05]  /*a410*/  @!P1 BRA `(.L_x_112) ;  /* 0xfffffffc00f09947 */ /* 0x004fea000383ffff */
[----:B------:R-:W-:Y:S05]  /*a420*/  BRA `(.L_x_111) ;  /* 0xffffffbc00507947 */ /* 0x000fea000383ffff */
.L_x_114:
[----:B-1----:R1:W2:Y:S02]  /*a430*/  SYNCS.PHASECHK.TRANS64.TRYWAIT P0, [R111+URZ+0xb0], R4 ;  /* 0x0000b0046f0075a7 */ /* 0x0022a400080011ff */
[----:B--2---:R-:W-:Y:S05]  /*a440*/  @!P0 NANOSLEEP.SYNCS 0x989680 ;  /* 0x009896800000895d */ /* 0x004fea0003900000 */
[----:B------:R-:W2:Y:S02]  /*a450*/  @!P0 SYNCS.PHASECHK.TRANS64 P0, [R111+URZ+0xb0], R4 ;  /* 0x0000b0046f0085a7 */ /* 0x000ea400080010ff */
[----:B--2---:R-:W-:Y:S05]  /*a460*/  @!P0 BRA `(.L_x_114) ;  /* 0xfffffffc00f08947 */ /* 0x004fea000383ffff */
[----:B------:R-:W-:Y:S05]  /*a470*/  BRA `(.L_x_113) ;  /* 0xffffffbc00a47947 */ /* 0x000fea000383ffff */
.L_x_122:
[----:B--2---:R2:W3:Y:S02]  /*a480*/  SYNCS.PHASECHK.TRANS64.TRYWAIT P0, [R0+URZ+0x40], R3 ;  /* 0x00004003000075a7 */ /* 0x0044e400080011ff */
[----:B---3--:R-:W-:Y:S05]  /*a490*/  @!P0 NANOSLEEP.SYNCS 0x989680 ;  /* 0x009896800000895d */ /* 0x008fea0003900000 */
[----:B------:R-:W3:Y:S02]  /*a4a0*/  @!P0 SYNCS.PHASECHK.TRANS64 P0, [R0+URZ+0x40], R3 ;  /* 0x00004003000085a7 */ /* 0x000ee400080010ff */
[----:B---3--:R-:W-:Y:S05]  /*a4b0*/  @!P0 BRA `(.L_x_122) ;  /* 0xfffffffc00f08947 */ /* 0x008fea000383ffff */
[----:B------:R-:W-:Y:S05]  /*a4c0*/  BRA `(.L_x_121) ;  /* 0xffffffc800a87947 */ /* 0x000fea000383ffff */
.L_x_130:
[----:B--2---:R2:W3:Y:S02]  /*a4d0*/  SYNCS.PHASECHK.TRANS64.TRYWAIT P0, [R0+URZ+0x40], R4 ;  /* 0x00004004000075a7 */ /* 0x0044e400080011ff */
[----:B---3--:R-:W-:Y:S05]  /*a4e0*/  @!P0 NANOSLEEP.SYNCS 0x989680 ;  /* 0x009896800000895d */ /* 0x008fea0003900000 */
[----:B------:R-:W3:Y:S02]  /*a4f0*/  @!P0 SYNCS.PHASECHK.TRANS64 P0, [R0+URZ+0x40], R4 ;  /* 0x00004004000085a7 */ /* 0x000ee400080010ff */
[----:B---3--:R-:W-:Y:S05]  /*a500*/  @!P0 BRA `(.L_x_130) ;  /* 0xfffffffc00f08947 */ /* 0x008fea000383ffff */
[----:B------:R-:W-:Y:S05]  /*a510*/  BRA `(.L_x_129) ;  /* 0xffffffd400fc7947 */ /* 0x000fea000383ffff */
.L_x_138:
[----:B--2---:R2:W3:Y:S02]  /*a520*/  SYNCS.PHASECHK.TRANS64.TRYWAIT P0, [R0+URZ+0x40], R4 ;  /* 0x00004004000075a7 */ /* 0x0044e400080011ff */
[----:B---3--:R-:W-:Y:S05]  /*a530*/  @!P0 NANOSLEEP.SYNCS 0x989680 ;  /* 0x009896800000895d */ /* 0x008fea0003900000 */
[----:B------:R-:W3:Y:S02]  /*a540*/  @!P0 SYNCS.PHASECHK.TRANS64 P0, [R0+URZ+0x40], R4 ;  /* 0x00004004000085a7 */ /* 0x000ee400080010ff */
[----:B---3--:R-:W-:Y:S05]  /*a550*/  @!P0 BRA `(.L_x_138) ;  /* 0xfffffffc00f08947 */ /* 0x008fea000383ffff */
[----:B------:R-:W-:Y:S05]  /*a560*/  BRA `(.L_x_137) ;  /* 0xffffffe400587947 */ /* 0x000fea000383ffff */
        .weak           $__internal_0_$__cuda_sm10x_tcgen05_guardrail_trap_col_being_dealloced_not_returned_by_alloc
        .type           $__internal_0_$__cuda_sm10x_tcgen05_guardrail_trap_col_being_dealloced_not_returned_by_alloc,@function
        .size           $__internal_0_$__cuda_sm10x_tcgen05_guardrail_trap_col_being_dealloced_not_returned_by_alloc,($__internal_1_$__cuda_sm10x_tcgen05_guardrail_trap_phase_invalid_during_alloc - $__internal_0_$__cuda_sm10x_tcgen05_guardrail_trap_col_being_dealloced_not_returned_by_alloc)
$__internal_0_$__cuda_sm10x_tcgen05_guardrail_trap_col_being_dealloced_not_returned_by_alloc:
[----:B------:R-:W-:Y:S05]  /*a570*/  BPT.TRAP 0x1 ;  /* 0x000000040000795c */ /* 0x000fea0000300000 */
[----:B------:R-:W-:-:S04]  /*a580*/  HFMA2 R3, -RZ, RZ, 0, 0 ;  /* 0x00000000ff037431 */ /* 0x000fc800000001ff */
[----:B------:R-:W-:Y:S05]  /*a590*/  RET.REL.NODEC R2 `(_ZN7cutlass13device_kernelINS_4gemm6kernel13GemmUniversalIN4cute5tupleIJiiiiEEENS1_10collective13CollectiveMmaINS1_35MainloopSm100TmaUmmaWarpSpecializedILi4ELi2ELi4ENS5_IJNS4_1CILi2EEENSA_ILi1EEESC_EEEEENS5_IJNSA_ILi128EEENSA_ILi256EEENSA_ILi32EEEEEENS_12float_e4m3_tENS5_IJlSC_lEEESJ_SK_NS4_8TiledMMAINS4_8MMA_AtomIJNS4_10MMA_TraitsINS4_25SM100_MMA_F8F6F4_2x1SM_SSEJSJ_SJ_fSF_SG_NS4_17integral_constantINS4_4UMMA5MajorELSR_0EEESS_NSP_INSQ_7ScaleInELST_0EEESU_EEEEEENS4_6LayoutINS5_IJSC_SC_SC_EEENS5_IJNSA_ILi0EEESZ_SZ_EEEEENS5_IJNS4_10UnderscoreES12_S12_EEEEENS4_18SM100_TMA_2SM_LOADENS4_14ComposedLayoutINS4_7SwizzleILi1ELi4ELi3EEENS4_18smem_ptr_flag_bitsILi8EEENSX_INS5_IJNSA_ILi8EEESH_EEENS5_IJSH_SC_EEEEEEEvNS4_8identityES15_S1F_vS1G_EENS_8epilogue10collective18CollectiveEpilogueINS1I_23Sm100TmaWarpSpecializedILi4ELi2ELi32ELb0ELb0EEEJNS5_IJNSA_ILi64EEESG_SH_EEENS5_IJNSX_IS1N_SC_EENSX_INS5_IJSH_SB_EEENS5_IJSC_SF_EEEEEEEESJ_SK_SJ_SK_NS1I_6fusion15FusionCallbacksIS1M_NS1U_17LinearCombinationISJ_fSJ_fLNS_15FloatRoundStyleE2EEES1O_S1T_JEEENS4_5SM1004TMEM4LOAD26SM100_TMEM_LOAD_32dp32b32xENS4_13SM90_TMA_LOADES1F_NS4_39AutoVectorizingCopyWithAssumedAlignmentILi128EEENS4_14SM90_TMA_STOREES1F_S26_S26_EEEvvEEEEvNT_6ParamsE) ;  /* 0xffffff5802987950 */ /* 0x000fea0003c3ffff */
        .weak           $__internal_1_$__cuda_sm10x_tcgen05_guardrail_trap_phase_invalid_during_alloc
        .type           $__internal_1_$__cuda_sm10x_tcgen05_guardrail_trap_phase_invalid_during_alloc,@function
        .size           $__internal_1_$__cuda_sm10x_tcgen05_guardrail_trap_phase_invalid_during_alloc,($__internal_2_$__cuda_sm10x_tcgen05_guardrail_trap_unallocated_columns_being_dealloced - $__internal_1_$__cuda_sm10x_tcgen05_guardrail_trap_phase_invalid_during_alloc)
$__internal_1_$__cuda_sm10x_tcgen05_guardrail_trap_phase_invalid_during_alloc:
[----:B------:R-:W-:Y:S05]  /*a5a0*/  BPT.TRAP 0x1 ;  /* 0x000000040000795c */ /* 0x000fea0000300000 */
[----:B------:R-:W-:-:S04]  /*a5b0*/  MOV R3, 0x0 ;  /* 0x0000000000037802 */ /* 0x000fc80000000f00 */
[----:B------:R-:W-:Y:S05]  /*a5c0*/  RET.REL.NODEC R2 `(_ZN7cutlass13device_kernelINS_4gemm6kernel13GemmUniversalIN4cute5tupleIJiiiiEEENS1_10collective13CollectiveMmaINS1_35MainloopSm100TmaUmmaWarpSpecializedILi4ELi2ELi4ENS5_IJNS4_1CILi2EEENSA_ILi1EEESC_EEEEENS5_IJNSA_ILi128EEENSA_ILi256EEENSA_ILi32EEEEEENS_12float_e4m3_tENS5_IJlSC_lEEESJ_SK_NS4_8TiledMMAINS4_8MMA_AtomIJNS4_10MMA_TraitsINS4_25SM100_MMA_F8F6F4_2x1SM_SSEJSJ_SJ_fSF_SG_NS4_17integral_constantINS4_4UMMA5MajorELSR_0EEESS_NSP_INSQ_7ScaleInELST_0EEESU_EEEEEENS4_6LayoutINS5_IJSC_SC_SC_EEENS5_IJNSA_ILi0EEESZ_SZ_EEEEENS5_IJNS4_10UnderscoreES12_S12_EEEEENS4_18SM100_TMA_2SM_LOADENS4_14ComposedLayoutINS4_7SwizzleILi1ELi4ELi3EEENS4_18smem_ptr_flag_bitsILi8EEENSX_INS5_IJNSA_ILi8EEESH_EEENS5_IJSH_SC_EEEEEEEvNS4_8identityES15_S1F_vS1G_EENS_8epilogue10collective18CollectiveEpilogueINS1I_23Sm100TmaWarpSpecializedILi4ELi2ELi32ELb0ELb0EEEJNS5_IJNSA_ILi64EEESG_SH_EEENS5_IJNSX_IS1N_SC_EENSX_INS5_IJSH_SB_EEENS5_IJSC_SF_EEEEEEEESJ_SK_SJ_SK_NS1I_6fusion15FusionCallbacksIS1M_NS1U_17LinearCombinationISJ_fSJ_fLNS_15FloatRoundStyleE2EEES1O_S1T_JEEENS4_5SM1004TMEM4LOAD26SM100_TMEM_LOAD_32dp32b32xENS4_13SM90_TMA_LOADES1F_NS4_39AutoVectorizingCopyWithAssumedAlignmentILi128EEENS4_14SM90_TMA_STOREES1F_S26_S26_EEEvvEEEEvNT_6ParamsE) ;  /* 0xffffff58028c7950 */ /* 0x000fea0003c3ffff */
        .weak           $__internal_2_$__cuda_sm10x_tcgen05_guardrail_trap_unallocated_columns_being_dealloced
        .type           $__internal_2_$__cuda_sm10x_tcgen05_guardrail_trap_unallocated_columns_being_dealloced,@function
        .size           $__internal_2_$__cuda_sm10x_tcgen05_guardrail_trap_unallocated_columns_being_dealloced,(.L_x_191 - $__internal_2_$__cuda_sm10x_tcgen05_guardrail_trap_unallocated_columns_being_dealloced)
$__internal_2_$__cuda_sm10x_tcgen05_guardrail_trap_unallocated_columns_being_dealloced:
[----:B------:R-:W-:Y:S05]  /*a5d0*/  BPT.TRAP 0x1 ;  /* 0x000000040000795c */ /* 0x000fea0000300000 */
[----:B------:R-:W-:-:S04]  /*a5e0*/  HFMA2 R3, -RZ, RZ, 0, 0 ;  /* 0x00000000ff037431 */ /* 0x000fc800000001ff */
[----:B------:R-:W-:Y:S05]  /*a5f0*/  RET.REL.NODEC R2 `(_ZN7cutlass13device_kernelINS_4gemm6kernel13GemmUniversalIN4cute5tupleIJiiiiEEENS1_10collective13CollectiveMmaINS1_35MainloopSm100TmaUmmaWarpSpecializedILi4ELi2ELi4ENS5_IJNS4_1CILi2EEENSA_ILi1EEESC_EEEEENS5_IJNSA_ILi128EEENSA_ILi256EEENSA_ILi32EEEEEENS_12float_e4m3_tENS5_IJlSC_lEEESJ_SK_NS4_8TiledMMAINS4_8MMA_AtomIJNS4_10MMA_TraitsINS4_25SM100_MMA_F8F6F4_2x1SM_SSEJSJ_SJ_fSF_SG_NS4_17integral_constantINS4_4UMMA5MajorELSR_0EEESS_NSP_INSQ_7ScaleInELST_0EEESU_EEEEEENS4_6LayoutINS5_IJSC_SC_SC_EEENS5_IJNSA_ILi0EEESZ_SZ_EEEEENS5_IJNS4_10UnderscoreES12_S12_EEEEENS4_18SM100_TMA_2SM_LOADENS4_14ComposedLayoutINS4_7SwizzleILi1ELi4ELi3EEENS4_18smem_ptr_flag_bitsILi8EEENSX_INS5_IJNSA_ILi8EEESH_EEENS5_IJSH_SC_EEEEEEEvNS4_8identityES15_S1F_vS1G_EENS_8epilogue10collective18CollectiveEpilogueINS1I_23Sm100TmaWarpSpecializedILi4ELi2ELi32ELb0ELb0EEEJNS5_IJNSA_ILi64EEESG_SH_EEENS5_IJNSX_IS1N_SC_EENSX_INS5_IJSH_SB_EEENS5_IJSC_SF_EEEEEEEESJ_SK_SJ_SK_NS1I_6fusion15FusionCallbacksIS1M_NS1U_17LinearCombinationISJ_fSJ_fLNS_15FloatRoundStyleE2EEES1O_S1T_JEEENS4_5SM1004TMEM4LOAD26SM100_TMEM_LOAD_32dp32b32xENS4_13SM90_TMA_LOADES1F_NS4_39AutoVectorizingCopyWithAssumedAlignmentILi128EEENS4_14SM90_TMA_STOREES1F_S26_S26_EEEvvEEEEvNT_6ParamsE) ;  /* 0xffffff5802807950 */ /* 0x000fea0003c3ffff */
.L_x_190:
[----:B------:R-:W-:-:S00]  /*a600*/  BRA `(.L_x_190) ;  /* 0xfffffffc00fc7947 */ /* 0x000fc0000383ffff */
[----:B------:R-:W-:-:S00]  /*a610*/  NOP ;  /* 0x0000000000007918 */ /* 0x000fc00000000000 */
        /* <DEDUP_REMOVED lines=14> */
.L_x_191:


//--------------------- .nv.global.init           --------------------------
	.section	.nv.global.init,"aw",@progbits
.nv.global.init:
	.type		$str$27,@object
	.size		$str$27,($str$28 - $str$27)
$str$27:
        /*0000*/ 	.byte	0x28, 0x61, 0x64, 0x64, 0x72, 0x65, 0x73, 0x73, 0x20, 0x26, 0x20, 0x6d, 0x61, 0x73, 0x6b, 0x29
        /*0010*/ 	.byte	0x20, 0x3d, 0x3d, 0x20, 0x30, 0x00
	.type		$str$28,@object
	.size		$str$28,($str$26 - $str$28)
$str$28:
        /*0016*/ 	.byte	0x2f, 0x74, 0x6d, 0x70, 0x2f, 0x63, 0x75, 0x74, 0x6c, 0x61, 0x73, 0x73, 0x5f, 0x73, 0x77, 0x65
        /*0026*/ 	.byte	0x65, 0x70, 0x5f, 0x73, 0x72, 0x63, 0x2f, 0x69, 0x6e, 0x63, 0x6c, 0x75, 0x64, 0x65, 0x2f, 0x63
        /*0036*/ 	.byte	0x75, 0x74, 0x65, 0x2f, 0x70, 0x6f, 0x69, 0x6e, 0x74, 0x65, 0x72, 0x5f, 0x66, 0x6c, 0x61, 0x67
        /*0046*/ 	.byte	0x67, 0x65, 0x64, 0x2e, 0x68, 0x70, 0x70, 0x00
	.type		$str$26,@object
	.size		$str$26,($str$25 - $str$26)
$str$26:
        /*004e*/ 	.byte	0x2f, 0x74, 0x6d, 0x70, 0x2f, 0x63, 0x75, 0x74, 0x6c, 0x61, 0x73, 0x73, 0x5f, 0x73, 0x77, 0x65
        /*005e*/ 	.byte	0x65, 0x70, 0x5f, 0x73, 0x72, 0x63, 0x2f, 0x69, 0x6e, 0x63, 0x6c, 0x75, 0x64, 0x65, 0x2f, 0x63
        /*006e*/ 	.byte	0x75, 0x74, 0x65, 0x2f, 0x61, 0x74, 0x6f, 0x6d, 0x2f, 0x63, 0x6f, 0x70, 0x79, 0x5f, 0x74, 0x72
        /*007e*/ 	.byte	0x61, 0x69, 0x74, 0x73, 0x5f, 0x73, 0x6d, 0x31, 0x30, 0x30, 0x2e, 0x68, 0x70, 0x70, 0x00
	.type		$str$25,@object
	.size		$str$25,(__unnamed_1 - $str$25)
$str$25:
        /*008d*/ 	.byte	0x28, 0x28, 0x75, 0x69, 0x6e, 0x74, 0x33, 0x32, 0x5f, 0x74, 0x28, 0x74, 0x68, 0x72, 0x65, 0x61
        /*009d*/ 	.byte	0x64, 0x49, 0x64, 0x78, 0x2e, 0x78, 0x29, 0x20, 0x2f, 0x20, 0x33, 0x32, 0x29, 0x20, 0x25, 0x20
        /*00ad*/ 	.byte	0x34, 0x29, 0x20, 0x3d, 0x3d, 0x20, 0x28, 0x28, 0x28, 0x74, 0x6d, 0x65, 0x6d, 0x5f, 0x61, 0x64
        /*00bd*/ 	.byte	0x64, 0x72, 0x20, 0x3e, 0x3e, 0x20, 0x31, 0x36, 0x29, 0x20, 0x2f, 0x20, 0x33, 0x32, 0x29, 0x20
        /*00cd*/ 	.byte	0x25, 0x20, 0x34, 0x29, 0x00
	.type		__unnamed_1,@object
	.size		__unnamed_1,(__unnamed_2 - __unnamed_1)
__unnamed_1:
        /*00d2*/ 	.byte	0x61, 0x75, 0x74, 0x6f, 0x20, 0x63, 0x75, 0x74, 0x65, 0x3a, 0x3a, 0x61, 0x73, 0x5f, 0x70, 0x6f
        /* <DEDUP_REMOVED lines=24> */
        /*0262*/ 	.byte	0x3a, 0x3a, 0x43, 0x3c, 0x34, 0x30, 0x39, 0x36, 0x3e, 0x3e, 0x3e, 0x3e, 0x5d, 0x00
	.type		__unnamed_2,@object
	.size		__unnamed_2,(__unnamed_3 - __unnamed_2)
__unnamed_2:
        /* <DEDUP_REMOVED lines=26> */
	.type		__unnamed_3,@object
	.size		__unnamed_3,(.L_3 - __unnamed_3)
__unnamed_3:
        /* <DEDUP_REMOVED lines=40> */
        /*068e*/ 	.byte	0x74, 0x65, 0x3a, 0x3a, 0x43, 0x3c, 0x30, 0x3e, 0x3e, 0x3e, 0x3e, 0x5d, 0x00
.L_3:


//--------------------- .nv.shared._ZN7cutlass13device_kernelINS_4gemm6kernel13GemmUniversalIN4cute5tupleIJiiiiEEENS1_10collective13CollectiveMmaINS1_35MainloopSm100TmaUmmaWarpSpecializedILi4ELi2ELi4ENS5_IJNS4_1CILi2EEENSA_ILi1EEESC_EEEEENS5_IJNSA_ILi128EEENSA_ILi256EEENSA_ILi32EEEEEENS_12float_e4m3_tENS5_IJlSC_lEEESJ_SK_NS4_8TiledMMAINS4_8MMA_AtomIJNS4_10MMA_TraitsINS4_25SM100_MMA_F8F6F4_2x1SM_SSEJSJ_SJ_fSF_SG_NS4_17integral_constantINS4_4UMMA5MajorELSR_0EEESS_NSP_INSQ_7ScaleInELST_0EEESU_EEEEEENS4_6LayoutINS5_IJSC_SC_SC_EEENS5_IJNSA_ILi0EEESZ_SZ_EEEEENS5_IJNS4_10UnderscoreES12_S12_EEEEENS4_18SM100_TMA_2SM_LOADENS4_14ComposedLayoutINS4_7SwizzleILi1ELi4ELi3EEENS4_18smem_ptr_flag_bitsILi8EEENSX_INS5_IJNSA_ILi8EEESH_EEENS5_IJSH_SC_EEEEEEEvNS4_8identityES15_S1F_vS1G_EENS_8epilogue10collective18CollectiveEpilogueINS1I_23Sm100TmaWarpSpecializedILi4ELi2ELi32ELb0ELb0EEEJNS5_IJNSA_ILi64EEESG_SH_EEENS5_IJNSX_IS1N_SC_EENSX_INS5_IJSH_SB_EEENS5_IJSC_SF_EEEEEEEESJ_SK_SJ_SK_NS1I_6fusion15FusionCallbacksIS1M_NS1U_17LinearCombinationISJ_fSJ_fLNS_15FloatRoundStyleE2EEES1O_S1T_JEEENS4_5SM1004TMEM4LOAD26SM100_TMEM_LOAD_32dp32b32xENS4_13SM90_TMA_LOADES1F_NS4_39AutoVectorizingCopyWithAssumedAlignmentILi128EEENS4_14SM90_TMA_STOREES1F_S26_S26_EEEvvEEEEvNT_6ParamsE --------------------------
	.section	.nv.shared._ZN7cutlass13device_kernelINS_4gemm6kernel13GemmUniversalIN4cute5tupleIJiiiiEEENS1_10collective13CollectiveMmaINS1_35MainloopSm100TmaUmmaWarpSpecializedILi4ELi2ELi4ENS5_IJNS4_1CILi2EEENSA_ILi1EEESC_EEEEENS5_IJNSA_ILi128EEENSA_ILi256EEENSA_ILi32EEEEEENS_12float_e4m3_tENS5_IJlSC_lEEESJ_SK_NS4_8TiledMMAINS4_8MMA_AtomIJNS4_10MMA_TraitsINS4_25SM100_MMA_F8F6F4_2x1SM_SSEJSJ_SJ_fSF_SG_NS4_17integral_constantINS4_4UMMA5MajorELSR_0EEESS_NSP_INSQ_7ScaleInELST_0EEESU_EEEEEENS4_6LayoutINS5_IJSC_SC_SC_EEENS5_IJNSA_ILi0EEESZ_SZ_EEEEENS5_IJNS4_10UnderscoreES12_S12_EEEEENS4_18SM100_TMA_2SM_LOADENS4_14ComposedLayoutINS4_7SwizzleILi1ELi4ELi3EEENS4_18smem_ptr_flag_bitsILi8EEENSX_INS5_IJNSA_ILi8EEESH_EEENS5_IJSH_SC_EEEEEEEvNS4_8identityES15_S1F_vS1G_EENS_8epilogue10collective18CollectiveEpilogueINS1I_23Sm100TmaWarpSpecializedILi4ELi2ELi32ELb0ELb0EEEJNS5_IJNSA_ILi64EEESG_SH_EEENS5_IJNSX_IS1N_SC_EENSX_INS5_IJSH_SB_EEENS5_IJSC_SF_EEEEEEEESJ_SK_SJ_SK_NS1I_6fusion15FusionCallbacksIS1M_NS1U_17LinearCombinationISJ_fSJ_fLNS_15FloatRoundStyleE2EEES1O_S1T_JEEENS4_5SM1004TMEM4LOAD26SM100_TMEM_LOAD_32dp32b32xENS4_13SM90_TMA_LOADES1F_NS4_39AutoVectorizingCopyWithAssumedAlignmentILi128EEENS4_14SM90_TMA_STOREES1F_S26_S26_EEEvvEEEEvNT_6ParamsE,"aw",@nobits
	.sectionflags	@""
	.align	16
	.zero		1024


//--------------------- .nv.shared.reserved.0     --------------------------
	.section	.nv.shared.reserved.0,"aw",@nobits
	.weak		__nv_reservedSMEM_offset_0_alias
	.size		__nv_reservedSMEM_offset_0_alias, 0, 64
	.other		__nv_reservedSMEM_offset_0_alias,@"STO_CUDA_RESERVED_SHARED STV_DEFAULT"
__nv_reservedSMEM_offset_0_alias:
	.zero		0
.nv.shared.reserved.0:
	.zero		64
	.weak		__nv_reservedSMEM_tcgen05_partition
	.type		__nv_reservedSMEM_tcgen05_partition,@object
	.size		__nv_reservedSMEM_tcgen05_partition,(.L_0 - __nv_reservedSMEM_tcgen05_partition)
__nv_reservedSMEM_tcgen05_partition:
	.zero		32
.L_0:


//--------------------- .nv.global                --------------------------
	.section	.nv.global,"aw",@nobits
.nv.global:
	.type		_ZN39_INTERNAL_d4b43321_4_k_cu_c81e9bbf_88924cute1_E,@object
	.size		_ZN39_INTERNAL_d4b43321_4_k_cu_c81e9bbf_88924cute1_E,(_ZN39_INTERNAL_d4b43321_4_k_cu_c81e9bbf_88924cuda3std3__45__cpo6cbeginE - _ZN39_INTERNAL_d4b43321_4_k_cu_c81e9bbf_88924cute1_E)
_ZN39_INTERNAL_d4b43321_4_k_cu_c81e9bbf_88924cute1_E:
	.zero		1
	.type		_ZN39_INTERNAL_d4b43321_4_k_cu_c81e9bbf_88924cuda3std3__45__cpo6cbeginE,@object
	.size		_ZN39_INTERNAL_d4b43321_4_k_cu_c81e9bbf_88924cuda3std3__45__cpo6cbeginE,(_ZN39_INTERNAL_d4b43321_4_k_cu_c81e9bbf_88924cuda3std3__48in_placeE - _ZN39_INTERNAL_d4b43321_4_k_cu_c81e9bbf_88924cuda3std3__45__cpo6cbeginE)
_ZN39_INTERNAL_d4b43321_4_k_cu_c81e9bbf_88924cuda3std3__45__cpo6cbeginE:
	.zero		1
	.type		_ZN39_INTERNAL_d4b43321_4_k_cu_c81e9bbf_88924cuda3std3__48in_placeE,@object
	.size		_ZN39_INTERNAL_d4b43321_4_k_cu_c81e9bbf_88924cuda3std3__48in_placeE,(_ZN39_INTERNAL_d4b43321_4_k_cu_c81e9bbf_88924cuda3std6ranges3__45__cpo9iter_moveE - _ZN39_INTERNAL_d4b43321_4_k_cu_c81e9bbf_88924cuda3std3__48in_placeE)
_ZN39_INTERNAL_d4b43321_4_k_cu_c81e9bbf_88924cuda3std3__48in_placeE:
	.zero		1
	.type		_ZN39_INTERNAL_d4b43321_4_k_cu_c81e9bbf_88924cuda3std6ranges3__45__cpo9iter_moveE,@object
	.size		_ZN39_INTERNAL_d4b43321_4_k_cu_c81e9bbf_88924cuda3std6ranges3__45__cpo9iter_moveE,(_ZN39_INTERNAL_d4b43321_4_k_cu_c81e9bbf_88924cuda3std3__45__cpo5beginE - _ZN39_INTERNAL_d4b43321_4_k_cu_c81e9bbf_88924cuda3std6ranges3__45__cpo9iter_moveE)
_ZN39_INTERNAL_d4b43321_4_k_cu_c81e9bbf_88924cuda3std6ranges3__45__cpo9iter_moveE:
	.zero		1
	.type		_ZN39_INTERNAL_d4b43321_4_k_cu_c81e9bbf_88924cuda3std3__45__cpo5beginE,@object
	.size		_ZN39_INTERNAL_d4b43321_4_k_cu_c81e9bbf_88924cuda3std3__45__cpo5beginE,(_ZN39_INTERNAL_d4b43321_4_k_cu_c81e9bbf_88924cuda3std3__441_GLOBAL__N__d4b43321_4_k_cu_c81e9bbf_88926ignoreE - _ZN39_INTERNAL_d4b43321_4_k_cu_c81e9bbf_88924cuda3std3__45__cpo5beginE)
_ZN39_INTERNAL_d4b43321_4_k_cu_c81e9bbf_88924cuda3std3__45__cpo5beginE:
	.zero		1
	.type		_ZN39_INTERNAL_d4b43321_4_k_cu_c81e9bbf_88924cuda3std3__441_GLOBAL__N__d4b43321_4_k_cu_c81e9bbf_88926ignoreE,@object
	.size		_ZN39_INTERNAL_d4b43321_4_k_cu_c81e9bbf_88924cuda3std3__441_GLOBAL__N__d4b43321_4_k_cu_c81e9bbf_88926ignoreE,(_ZN39_INTERNAL_d4b43321_4_k_cu_c81e9bbf_88924cute7productE - _ZN39_INTERNAL_d4b43321_4_k_cu_c81e9bbf_88924cuda3std3__441_GLOBAL__N__d4b43321_4_k_cu_c81e9bbf_88926ignoreE)
_ZN39_INTERNAL_d4b43321_4_k_cu_c81e9bbf_88924cuda3std3__441_GLOBAL__N__d4b43321_4_k_cu_c81e9bbf_88926ignoreE:
	.zero		1
	.type		_ZN39_INTERNAL_d4b43321_4_k_cu_c81e9bbf_88924cute7productE,@object
	.size		_ZN39_INTERNAL_d4b43321_4_k_cu_c81e9bbf_88924cute7productE,(_ZN39_INTERNAL_d4b43321_4_k_cu_c81e9bbf_88924cuda3std3__45__cpo3endE - _ZN39_INTERNAL_d4b43321_4_k_cu_c81e9bbf_88924cute7productE)
_ZN39_INTERNAL_d4b43321_4_k_cu_c81e9bbf_88924cute7productE:
	.zero		1
	.type		_ZN39_INTERNAL_d4b43321_4_k_cu_c81e9bbf_88924cuda3std3__45__cpo3endE,@object
	.size		_ZN39_INTERNAL_d4b43321_4_k_cu_c81e9bbf_88924cuda3std3__45__cpo3endE,(_ZN39_INTERNAL_d4b43321_4_k_cu_c81e9bbf_88924cuda3std3__419piecewise_constructE - _ZN39_INTERNAL_d4b43321_4_k_cu_c81e9bbf_88924cuda3std3__45__cpo3endE)
_ZN39_INTERNAL_d4b43321_4_k_cu_c81e9bbf_88924cuda3std3__45__cpo3endE:
	.zero		1
	.type		_ZN39_INTERNAL_d4b43321_4_k_cu_c81e9bbf_88924cuda3std3__419piecewise_constructE,@object
	.size		_ZN39_INTERNAL_d4b43321_4_k_cu_c81e9bbf_88924cuda3std3__419piecewise_constructE,(_ZN39_INTERNAL_d4b43321_4_k_cu_c81e9bbf_88924cuda3std3__45__cpo4cendE - _ZN39_INTERNAL_d4b43321_4_k_cu_c81e9bbf_88924cuda3std3__419piecewise_constructE)
_ZN39_INTERNAL_d4b43321_4_k_cu_c81e9bbf_88924cuda3std3__419piecewise_constructE:
	.zero		1
	.type		_ZN39_INTERNAL_d4b43321_4_k_cu_c81e9bbf_88924cuda3std3__45__cpo4cendE,@object
	.size		_ZN39_INTERNAL_d4b43321_4_k_cu_c81e9bbf_88924cuda3std3__45__cpo4cendE,(_ZN39_INTERNAL_d4b43321_4_k_cu_c81e9bbf_88924cuda3std6ranges3__45__cpo4swapE - _ZN39_INTERNAL_d4b43321_4_k_cu_c81e9bbf_88924cuda3std3__45__cpo4cendE)
_ZN39_INTERNAL_d4b43321_4_k_cu_c81e9bbf_88924cuda3std3__45__cpo4cendE:
	.zero		1
	.type		_ZN39_INTERNAL_d4b43321_4_k_cu_c81e9bbf_88924cuda3std6ranges3__45__cpo4swapE,@object
	.size		_ZN39_INTERNAL_d4b43321_4_k_cu_c81e9bbf_88924cuda3std6ranges3__45__cpo4swapE,(.L_11 - _ZN39_INTERNAL_d4b43321_4_k_cu_c81e9bbf_88924cuda3std6ranges3__45__cpo4swapE)
_ZN39_INTERNAL_d4b43321_4_k_cu_c81e9bbf_88924cuda3std6ranges3__45__cpo4swapE:
	.zero		1
.L_11:


//--------------------- .nv.constant0._ZN7cutlass13device_kernelINS_4gemm6kernel13GemmUniversalIN4cute5tupleIJiiiiEEENS1_10collective13CollectiveMmaINS1_35MainloopSm100TmaUmmaWarpSpecializedILi4ELi2ELi4ENS5_IJNS4_1CILi2EEENSA_ILi1EEESC_EEEEENS5_IJNSA_ILi128EEENSA_ILi256EEENSA_ILi32EEEEEENS_12float_e4m3_tENS5_IJlSC_lEEESJ_SK_NS4_8TiledMMAINS4_8MMA_AtomIJNS4_10MMA_TraitsINS4_25SM100_MMA_F8F6F4_2x1SM_SSEJSJ_SJ_fSF_SG_NS4_17integral_constantINS4_4UMMA5MajorELSR_0EEESS_NSP_INSQ_7ScaleInELST_0EEESU_EEEEEENS4_6LayoutINS5_IJSC_SC_SC_EEENS5_IJNSA_ILi0EEESZ_SZ_EEEEENS5_IJNS4_10UnderscoreES12_S12_EEEEENS4_18SM100_TMA_2SM_LOADENS4_14ComposedLayoutINS4_7SwizzleILi1ELi4ELi3EEENS4_18smem_ptr_flag_bitsILi8EEENSX_INS5_IJNSA_ILi8EEESH_EEENS5_IJSH_SC_EEEEEEEvNS4_8identityES15_S1F_vS1G_EENS_8epilogue10collective18CollectiveEpilogueINS1I_23Sm100TmaWarpSpecializedILi4ELi2ELi32ELb0ELb0EEEJNS5_IJNSA_ILi64EEESG_SH_EEENS5_IJNSX_IS1N_SC_EENSX_INS5_IJSH_SB_EEENS5_IJSC_SF_EEEEEEEESJ_SK_SJ_SK_NS1I_6fusion15FusionCallbacksIS1M_NS1U_17LinearCombinationISJ_fSJ_fLNS_15FloatRoundStyleE2EEES1O_S1T_JEEENS4_5SM1004TMEM4LOAD26SM100_TMEM_LOAD_32dp32b32xENS4_13SM90_TMA_LOADES1F_NS4_39AutoVectorizingCopyWithAssumedAlignmentILi128EEENS4_14SM90_TMA_STOREES1F_S26_S26_EEEvvEEEEvNT_6ParamsE --------------------------
	.section	.nv.constant0._ZN7cutlass13device_kernelINS_4gemm6kernel13GemmUniversalIN4cute5tupleIJiiiiEEENS1_10collective13CollectiveMmaINS1_35MainloopSm100TmaUmmaWarpSpecializedILi4ELi2ELi4ENS5_IJNS4_1CILi2EEENSA_ILi1EEESC_EEEEENS5_IJNSA_ILi128EEENSA_ILi256EEENSA_ILi32EEEEEENS_12float_e4m3_tENS5_IJlSC_lEEESJ_SK_NS4_8TiledMMAINS4_8MMA_AtomIJNS4_10MMA_TraitsINS4_25SM100_MMA_F8F6F4_2x1SM_SSEJSJ_SJ_fSF_SG_NS4_17integral_constantINS4_4UMMA5MajorELSR_0EEESS_NSP_INSQ_7ScaleInELST_0EEESU_EEEEEENS4_6LayoutINS5_IJSC_SC_SC_EEENS5_IJNSA_ILi0EEESZ_SZ_EEEEENS5_IJNS4_10UnderscoreES12_S12_EEEEENS4_18SM100_TMA_2SM_LOADENS4_14ComposedLayoutINS4_7SwizzleILi1ELi4ELi3EEENS4_18smem_ptr_flag_bitsILi8EEENSX_INS5_IJNSA_ILi8EEESH_EEENS5_IJSH_SC_EEEEEEEvNS4_8identityES15_S1F_vS1G_EENS_8epilogue10collective18CollectiveEpilogueINS1I_23Sm100TmaWarpSpecializedILi4ELi2ELi32ELb0ELb0EEEJNS5_IJNSA_ILi64EEESG_SH_EEENS5_IJNSX_IS1N_SC_EENSX_INS5_IJSH_SB_EEENS5_IJSC_SF_EEEEEEEESJ_SK_SJ_SK_NS1I_6fusion15FusionCallbacksIS1M_NS1U_17LinearCombinationISJ_fSJ_fLNS_15FloatRoundStyleE2EEES1O_S1T_JEEENS4_5SM1004TMEM4LOAD26SM100_TMEM_LOAD_32dp32b32xENS4_13SM90_TMA_LOADES1F_NS4_39AutoVectorizingCopyWithAssumedAlignmentILi128EEENS4_14SM90_TMA_STOREES1F_S26_S26_EEEvvEEEEvNT_6ParamsE,"a",@progbits
	.sectionflags	@""
	.align	4
.nv.constant0._ZN7cutlass13device_kernelINS_4gemm6kernel13GemmUniversalIN4cute5tupleIJiiiiEEENS1_10collective13CollectiveMmaINS1_35MainloopSm100TmaUmmaWarpSpecializedILi4ELi2ELi4ENS5_IJNS4_1CILi2EEENSA_ILi1EEESC_EEEEENS5_IJNSA_ILi128EEENSA_ILi256EEENSA_ILi32EEEEEENS_12float_e4m3_tENS5_IJlSC_lEEESJ_SK_NS4_8TiledMMAINS4_8MMA_AtomIJNS4_10MMA_TraitsINS4_25SM100_MMA_F8F6F4_2x1SM_SSEJSJ_SJ_fSF_SG_NS4_17integral_constantINS4_4UMMA5MajorELSR_0EEESS_NSP_INSQ_7ScaleInELST_0EEESU_EEEEEENS4_6LayoutINS5_IJSC_SC_SC_EEENS5_IJNSA_ILi0EEESZ_SZ_EEEEENS5_IJNS4_10UnderscoreES12_S12_EEEEENS4_18SM100_TMA_2SM_LOADENS4_14ComposedLayoutINS4_7SwizzleILi1ELi4ELi3EEENS4_18smem_ptr_flag_bitsILi8EEENSX_INS5_IJNSA_ILi8EEESH_EEENS5_IJSH_SC_EEEEEEEvNS4_8identityES15_S1F_vS1G_EENS_8epilogue10collective18CollectiveEpilogueINS1I_23Sm100TmaWarpSpecializedILi4ELi2ELi32ELb0ELb0EEEJNS5_IJNSA_ILi64EEESG_SH_EEENS5_IJNSX_IS1N_SC_EENSX_INS5_IJSH_SB_EEENS5_IJSC_SF_EEEEEEEESJ_SK_SJ_SK_NS1I_6fusion15FusionCallbacksIS1M_NS1U_17LinearCombinationISJ_fSJ_fLNS_15FloatRoundStyleE2EEES1O_S1T_JEEENS4_5SM1004TMEM4LOAD26SM100_TMEM_LOAD_32dp32b32xENS4_13SM90_TMA_LOADES1F_NS4_39AutoVectorizingCopyWithAssumedAlignmentILi128EEENS4_14SM90_TMA_STOREES1F_S26_S26_EEEvvEEEEvNT_6ParamsE:
	.zero		2944


//--------------------- SYMBOLS --------------------------

	.type		.nv.reservedSmem.offset0,@object
	.size		.nv.reservedSmem.offset0,0x4
	.type		.nv.reservedSmem.cap,@object
	.size		.nv.reservedSmem.cap,0x4
	.type		__assertfail,@function
